	.target	sm_90a

	.elftype	@"ET_EXEC"


//--------------------- .note.nv.tkinfo           --------------------------
	.section	.note.nv.tkinfo,"",@"SHT_NOTE"
	.sectionflags	@"SHF_NOTE_NV_TKINFO"
	.tkinfo
        /*0018*/ 	.word	0x00000002
        /*0030*/ 	.string	""
        /*0030*/ 	.string	"ptxas"
        /*0030*/ 	.string	"Cuda compilation tools, release 13.0, V13.0.88"
        /*0030*/ 	.string	"Build cuda_13.0.r13.0/compiler.36424714_0"
        /*0030*/ 	.string	"-arch sm_90a -m 64 "



//--------------------- .note.nv.cuinfo           --------------------------
	.section	.note.nv.cuinfo,"",@"SHT_NOTE"
	.sectionflags	@"SHF_NOTE_NV_CUINFO"
        /*0018*/ 	.short	0x0002
        /*001a*/ 	.short	0x005a
        /*001c*/ 	.short	0x0082
	.zero		2


//--------------------- .nv.info                  --------------------------
	.section	.nv.info,"",@"SHT_CUDA_INFO"
	.align	4


	//----- nvinfo : EIATTR_REGCOUNT
	.align		4
        /*0000*/ 	.byte	0x04, 0x2f
        /*0002*/ 	.short	(.L_12 - .L_11)
	.align		4
.L_11:
        /*0004*/ 	.word	index@(_ZN7cutlass13device_kernelINS_4gemm6kernel13GemmUniversalIN4cute5tupleIJiiiiEEENS1_10collective13CollectiveMmaINS1_37MainloopSm90TmaGmmaWarpSpecializedFP8ILi6ENS5_IJNS4_1CILi1EEESB_SB_EEENS1_32KernelTmaWarpSpecializedPingpongEEENS5_IJNSA_ILi64EEENSA_ILi256EEENSA_ILi32EEEEEENS_12float_e4m3_tENS5_IJlSB_lEEESJ_SK_NS4_8TiledMMAINS4_8MMA_AtomIJNS4_4SM904GMMA31MMA_64x256x32_F32E4M3E4M3_SS_TNILNSO_7ScaleInE1ELSQ_1EEEEEENS4_6LayoutISC_NS5_IJNSA_ILi0EEESU_SU_EEEEENS5_IJNS4_10UnderscoreESX_SX_EEEEENS4_13SM90_TMA_LOADENS4_14ComposedLayoutINS4_7SwizzleILi1ELi4ELi3EEENS4_18smem_ptr_flag_bitsILi8EEENST_INS5_IJNSA_ILi8EEESH_EEENS5_IJSH_SB_EEEEEEEvNS4_8identityES10_S1A_vS1B_EENS_8epilogue10collective6detail29Sm90TmaWarpSpecializedAdapterINS1E_15DefaultEpilogueISJ_SK_SK_NS1D_6thread17LinearCombinationISJ_Li1EffLNS1I_9ScaleType4KindE0ELNS_15FloatRoundStyleE2ESJ_EENS1_15EpilogueDefaultEEEEEvvEEEEvNT_6ParamsE)
        /*0008*/ 	.word	0x000000a8


	//----- nvinfo : EIATTR_FRAME_SIZE
	.align		4
.L_12:
        /*000c*/ 	.byte	0x04, 0x11
        /*000e*/ 	.short	(.L_14 - .L_13)
	.align		4
.L_13:
        /*0010*/ 	.word	index@(_ZN7cutlass13device_kernelINS_4gemm6kernel13GemmUniversalIN4cute5tupleIJiiiiEEENS1_10collective13CollectiveMmaINS1_37MainloopSm90TmaGmmaWarpSpecializedFP8ILi6ENS5_IJNS4_1CILi1EEESB_SB_EEENS1_32KernelTmaWarpSpecializedPingpongEEENS5_IJNSA_ILi64EEENSA_ILi256EEENSA_ILi32EEEEEENS_12float_e4m3_tENS5_IJlSB_lEEESJ_SK_NS4_8TiledMMAINS4_8MMA_AtomIJNS4_4SM904GMMA31MMA_64x256x32_F32E4M3E4M3_SS_TNILNSO_7ScaleInE1ELSQ_1EEEEEENS4_6LayoutISC_NS5_IJNSA_ILi0EEESU_SU_EEEEENS5_IJNS4_10UnderscoreESX_SX_EEEEENS4_13SM90_TMA_LOADENS4_14ComposedLayoutINS4_7SwizzleILi1ELi4ELi3EEENS4_18smem_ptr_flag_bitsILi8EEENST_INS5_IJNSA_ILi8EEESH_EEENS5_IJSH_SB_EEEEEEEvNS4_8identityES10_S1A_vS1B_EENS_8epilogue10collective6detail29Sm90TmaWarpSpecializedAdapterINS1E_15DefaultEpilogueISJ_SK_SK_NS1D_6thread17LinearCombinationISJ_Li1EffLNS1I_9ScaleType4KindE0ELNS_15FloatRoundStyleE2ESJ_EENS1_15EpilogueDefaultEEEEEvvEEEEvNT_6ParamsE)
        /*0014*/ 	.word	0x00000110


	//----- nvinfo : EIATTR_MIN_STACK_SIZE
	.align		4
.L_14:
        /*0018*/ 	.byte	0x04, 0x12
        /*001a*/ 	.short	(.L_16 - .L_15)
	.align		4
.L_15:
        /*001c*/ 	.word	index@(_ZN7cutlass13device_kernelINS_4gemm6kernel13GemmUniversalIN4cute5tupleIJiiiiEEENS1_10collective13CollectiveMmaINS1_37MainloopSm90TmaGmmaWarpSpecializedFP8ILi6ENS5_IJNS4_1CILi1EEESB_SB_EEENS1_32KernelTmaWarpSpecializedPingpongEEENS5_IJNSA_ILi64EEENSA_ILi256EEENSA_ILi32EEEEEENS_12float_e4m3_tENS5_IJlSB_lEEESJ_SK_NS4_8TiledMMAINS4_8MMA_AtomIJNS4_4SM904GMMA31MMA_64x256x32_F32E4M3E4M3_SS_TNILNSO_7ScaleInE1ELSQ_1EEEEEENS4_6LayoutISC_NS5_IJNSA_ILi0EEESU_SU_EEEEENS5_IJNS4_10UnderscoreESX_SX_EEEEENS4_13SM90_TMA_LOADENS4_14ComposedLayoutINS4_7SwizzleILi1ELi4ELi3EEENS4_18smem_ptr_flag_bitsILi8EEENST_INS5_IJNSA_ILi8EEESH_EEENS5_IJSH_SB_EEEEEEEvNS4_8identityES10_S1A_vS1B_EENS_8epilogue10collective6detail29Sm90TmaWarpSpecializedAdapterINS1E_15DefaultEpilogueISJ_SK_SK_NS1D_6thread17LinearCombinationISJ_Li1EffLNS1I_9ScaleType4KindE0ELNS_15FloatRoundStyleE2ESJ_EENS1_15EpilogueDefaultEEEEEvvEEEEvNT_6ParamsE)
        /*0020*/ 	.word	0x00000110
.L_16:


//--------------------- .nv.compat                --------------------------
	.section	.nv.compat,"",@"SHT_CUDA_COMPAT_INFO"
	.align	4
        /*0000*/ 	.byte	0x02, 0x09, 0x01, 0x00, 0x02, 0x02, 0x04, 0x00, 0x02, 0x05, 0x05, 0x00, 0x03, 0x07, 0x01, 0x01
        /*0010*/ 	.byte	0x02, 0x03, 0x01, 0x00, 0x02, 0x06, 0x01, 0x00, 0x04, 0x0b, 0x08, 0x00, 0x00, 0x00, 0x00, 0x00
        /*0020*/ 	.byte	0x00, 0x00, 0x00, 0x00


//--------------------- .nv.info._ZN7cutlass13device_kernelINS_4gemm6kernel13GemmUniversalIN4cute5tupleIJiiiiEEENS1_10collective13CollectiveMmaINS1_37MainloopSm90TmaGmmaWarpSpecializedFP8ILi6ENS5_IJNS4_1CILi1EEESB_SB_EEENS1_32KernelTmaWarpSpecializedPingpongEEENS5_IJNSA_ILi64EEENSA_ILi256EEENSA_ILi32EEEEEENS_12float_e4m3_tENS5_IJlSB_lEEESJ_SK_NS4_8TiledMMAINS4_8MMA_AtomIJNS4_4SM904GMMA31MMA_64x256x32_F32E4M3E4M3_SS_TNILNSO_7ScaleInE1ELSQ_1EEEEEENS4_6LayoutISC_NS5_IJNSA_ILi0EEESU_SU_EEEEENS5_IJNS4_10UnderscoreESX_SX_EEEEENS4_13SM90_TMA_LOADENS4_14ComposedLayoutINS4_7SwizzleILi1ELi4ELi3EEENS4_18smem_ptr_flag_bitsILi8EEENST_INS5_IJNSA_ILi8EEESH_EEENS5_IJSH_SB_EEEEEEEvNS4_8identityES10_S1A_vS1B_EENS_8epilogue10collective6detail29Sm90TmaWarpSpecializedAdapterINS1E_15DefaultEpilogueISJ_SK_SK_NS1D_6thread17LinearCombinationISJ_Li1EffLNS1I_9ScaleType4KindE0ELNS_15FloatRoundStyleE2ESJ_EENS1_15EpilogueDefaultEEEEEvvEEEEvNT_6ParamsE --------------------------
	.section	.nv.info._ZN7cutlass13device_kernelINS_4gemm6kernel13GemmUniversalIN4cute5tupleIJiiiiEEENS1_10collective13CollectiveMmaINS1_37MainloopSm90TmaGmmaWarpSpecializedFP8ILi6ENS5_IJNS4_1CILi1EEESB_SB_EEENS1_32KernelTmaWarpSpecializedPingpongEEENS5_IJNSA_ILi64EEENSA_ILi256EEENSA_ILi32EEEEEENS_12float_e4m3_tENS5_IJlSB_lEEESJ_SK_NS4_8TiledMMAINS4_8MMA_AtomIJNS4_4SM904GMMA31MMA_64x256x32_F32E4M3E4M3_SS_TNILNSO_7ScaleInE1ELSQ_1EEEEEENS4_6LayoutISC_NS5_IJNSA_ILi0EEESU_SU_EEEEENS5_IJNS4_10UnderscoreESX_SX_EEEEENS4_13SM90_TMA_LOADENS4_14ComposedLayoutINS4_7SwizzleILi1ELi4ELi3EEENS4_18smem_ptr_flag_bitsILi8EEENST_INS5_IJNSA_ILi8EEESH_EEENS5_IJSH_SB_EEEEEEEvNS4_8identityES10_S1A_vS1B_EENS_8epilogue10collective6detail29Sm90TmaWarpSpecializedAdapterINS1E_15DefaultEpilogueISJ_SK_SK_NS1D_6thread17LinearCombinationISJ_Li1EffLNS1I_9ScaleType4KindE0ELNS_15FloatRoundStyleE2ESJ_EENS1_15EpilogueDefaultEEEEEvvEEEEvNT_6ParamsE,"",@"SHT_CUDA_INFO"
	.sectionflags	@""
	.align	4


	//----- nvinfo : EIATTR_CUDA_API_VERSION
	.align		4
        /*0000*/ 	.byte	0x04, 0x37
        /*0002*/ 	.short	(.L_18 - .L_17)
.L_17:
        /*0004*/ 	.word	0x00000082


	//----- nvinfo : EIATTR_KPARAM_INFO
	.align		4
.L_18:
        /*0008*/ 	.byte	0x04, 0x17
        /*000a*/ 	.short	(.L_20 - .L_19)
.L_19:
        /*000c*/ 	.word	0x00000000
        /*0010*/ 	.short	0x0000
        /*0012*/ 	.short	0x0070
        /*0014*/ 	.byte	0x00, 0xf0, 0x01, 0x10


	//----- nvinfo : EIATTR_SPARSE_MMA_MASK
	.align		4
.L_20:
        /*0018*/ 	.byte	0x03, 0x50
        /*001a*/ 	.short	0x0000


	//----- nvinfo : EIATTR_MAXREG_COUNT
	.align		4
        /*001c*/ 	.byte	0x03, 0x1b
        /*001e*/ 	.short	0x00a8


	//----- nvinfo : EIATTR_NUM_BARRIERS
	.align		4
        /*0020*/ 	.byte	0x02, 0x4c
        /*0022*/ 	.byte	0x01
	.zero		1


	//----- nvinfo : EIATTR_ANNOTATIONS
	.align		4
        /*0024*/ 	.byte	0x04, 0x55
        /*0026*/ 	.short	(.L_22 - .L_21)


	//   ....[0]....
.L_21:
        /*0028*/ 	.word	0x00000001
        /*002c*/ 	.byte	0x90, 0x0b, 0x00, 0x00, 0x01, 0x00, 0x00, 0x00, 0xc0, 0x0b, 0x00, 0x00, 0x01, 0x00, 0x00, 0x00
        /* <DEDUP_REMOVED lines=206> */
        /*0d1c*/ 	.byte	0xf0, 0xff, 0x00, 0x00


	//----- nvinfo : EIATTR_MERCURY_ISA_VERSION
	.align		4
.L_22:
        /*0d20*/ 	.byte	0x03, 0x5f
        /*0d22*/ 	.short	0x0101


	//----- nvinfo : EIATTR_INT_WARP_WIDE_INSTR_OFFSETS
	.align		4
        /*0d24*/ 	.byte	0x04, 0x31
        /*0d26*/ 	.short	(.L_24 - .L_23)


	//   ....[0]....
.L_23:
        /*0d28*/ 	.word	0x000004f0


	//   ....[1]....
        /*0d2c*/ 	.word	0x00000500


	//   ....[2]....
        /*0d30*/ 	.word	0x00000570


	//   ....[3]....
        /*0d34*/ 	.word	0x00000580


	//   ....[4]....
        /*0d38*/ 	.word	0x00000590


	//   ....[5]....
        /*0d3c*/ 	.word	0x000005b0


	//   ....[6]....
        /*0d40*/ 	.word	0x00000610


	//   ....[7]....
        /*0d44*/ 	.word	0x00000630


	//----- nvinfo : EIATTR_COOP_GROUP_MASK_REGIDS
	.align		4
.L_24:
        /*0d48*/ 	.byte	0x04, 0x29
        /*0d4a*/ 	.short	(.L_26 - .L_25)


	//   ....[0]....
.L_25:
        /*0d4c*/ 	.word	0xffffffff


	//   ....[1]....
        /*0d50*/ 	.word	0xffffffff


	//   ....[2]....
        /*0d54*/ 	.word	0xffffffff


	//   ....[3]....
        /*0d58*/ 	.word	0xffffffff


	//   ....[4]....
        /*0d5c*/ 	.word	0xffffffff


	//   ....[5]....
        /*0d60*/ 	.word	0xffffffff


	//----- nvinfo : EIATTR_COOP_GROUP_INSTR_OFFSETS
	.align		4
.L_26:
        /*0d64*/ 	.byte	0x04, 0x28
        /*0d66*/ 	.short	(.L_28 - .L_27)


	//   ....[0]....
.L_27:
        /*0d68*/ 	.word	0x00000060


	//   ....[1]....
        /*0d6c*/ 	.word	0x00000090


	//   ....[2]....
        /*0d70*/ 	.word	0x00000190


	//   ....[3]....
        /*0d74*/ 	.word	0x000003e0


	//   ....[4]....
        /*0d78*/ 	.word	0x00000420


	//   ....[5]....
        /*0d7c*/ 	.word	0x00000460


	//----- nvinfo : EIATTR_REG_RECONFIG
	.align		4
.L_28:
        /*0d80*/ 	.byte	0x01, 0x54
	.zero		2


	//----- nvinfo : EIATTR_MBARRIER_INSTR_OFFSETS
	.align		4
        /*0d84*/ 	.byte	0x04, 0x39
        /*0d86*/ 	.short	(.L_30 - .L_29)


	//   ....[0]....
.L_29:
        /*0d88*/ 	.word	0x00000310
        /*0d8c*/ 	.word	0x000000ff
        /*0d90*/ 	.word	0x00000000
        /*0d94*/ 	.short	0x0100
        /*0d96*/ 	.byte	0x07
	.zero		1


	//   ....[1]....
        /*0d98*/ 	.word	0x00000320
        /*0d9c*/ 	.word	0x000000ff
        /*0da0*/ 	.word	0x00000030
        /*0da4*/ 	.short	0x0100
        /*0da6*/ 	.byte	0x07
	.zero		1


	//   ....[2]....
        /*0da8*/ 	.word	0x00000330
        /*0dac*/ 	.word	0x000000ff
        /*0db0*/ 	.word	0x00000008
        /*0db4*/ 	.short	0x0100
        /*0db6*/ 	.byte	0x07
	.zero		1


	//   ....[3]....
        /*0db8*/ 	.word	0x00000340
        /*0dbc*/ 	.word	0x000000ff
        /*0dc0*/ 	.word	0x00000038
        /*0dc4*/ 	.short	0x0100
        /*0dc6*/ 	.byte	0x07
	.zero		1


	//   ....[4]....
        /*0dc8*/ 	.word	0x00000350
        /*0dcc*/ 	.word	0x000000ff
        /*0dd0*/ 	.word	0x00000010
        /*0dd4*/ 	.short	0x0100
        /*0dd6*/ 	.byte	0x07
	.zero		1


	//   ....[5]....
        /*0dd8*/ 	.word	0x00000360
        /*0ddc*/ 	.word	0x000000ff
        /*0de0*/ 	.word	0x00000040
        /*0de4*/ 	.short	0x0100
        /*0de6*/ 	.byte	0x07
	.zero		1


	//   ....[6]....
        /*0de8*/ 	.word	0x00000370
        /*0dec*/ 	.word	0x000000ff
        /*0df0*/ 	.word	0x00000018
        /*0df4*/ 	.short	0x0100
        /*0df6*/ 	.byte	0x07
	.zero		1


	//   ....[7]....
        /*0df8*/ 	.word	0x00000380
        /*0dfc*/ 	.word	0x000000ff
        /*0e00*/ 	.word	0x00000048
        /*0e04*/ 	.short	0x0100
        /*0e06*/ 	.byte	0x07
	.zero		1


	//   ....[8]....
        /*0e08*/ 	.word	0x00000390
        /*0e0c*/ 	.word	0x000000ff
        /*0e10*/ 	.word	0x00000020
        /*0e14*/ 	.short	0x0100
        /*0e16*/ 	.byte	0x07
	.zero		1


	//   ....[9]....
        /*0e18*/ 	.word	0x000003a0
        /*0e1c*/ 	.word	0x000000ff
        /*0e20*/ 	.word	0x00000050
        /*0e24*/ 	.short	0x0100
        /*0e26*/ 	.byte	0x07
	.zero		1


	//   ....[10]....
        /*0e28*/ 	.word	0x000003b0
        /*0e2c*/ 	.word	0x000000ff
        /*0e30*/ 	.word	0x00000028
        /*0e34*/ 	.short	0x0100
        /*0e36*/ 	.byte	0x07
	.zero		1


	//   ....[11]....
        /*0e38*/ 	.word	0x000003c0
        /*0e3c*/ 	.word	0x000000ff
        /*0e40*/ 	.word	0x00000058
        /*0e44*/ 	.short	0x0100
        /*0e46*/ 	.byte	0x07
	.zero		1


	//   ....[12]....
        /*0e48*/ 	.word	0x00000650
        /*0e4c*/ 	.word	0x000000ff
        /*0e50*/ 	.word	0x00000090
        /*0e54*/ 	.short	0x0100
        /*0e56*/ 	.byte	0x07
	.zero		1


	//   ....[13]....
        /*0e58*/ 	.word	0x00000660
        /*0e5c*/ 	.word	0x000000ff
        /*0e60*/ 	.word	0x00000098
        /*0e64*/ 	.short	0x0100
        /*0e66*/ 	.byte	0x07
	.zero		1


	//   ....[14]....
        /*0e68*/ 	.word	0x000006a0
        /*0e6c*/ 	.word	0x000000ff
        /*0e70*/ 	.word	0x00000070
        /*0e74*/ 	.short	0x0100
        /*0e76*/ 	.byte	0x0a
	.zero		1


	//   ....[15]....
        /*0e78*/ 	.word	0x000006c0
        /*0e7c*/ 	.word	0x000000ff
        /*0e80*/ 	.word	0x00000078
        /*0e84*/ 	.short	0x0100
        /*0e86*/ 	.byte	0x0a
	.zero		1


	//   ....[16]....
        /*0e88*/ 	.word	0x000006d0
        /*0e8c*/ 	.word	0x000000ff
        /*0e90*/ 	.word	0x00000080
        /*0e94*/ 	.short	0x0100
        /*0e96*/ 	.byte	0x0a
	.zero		1


	//   ....[17]....
        /*0e98*/ 	.word	0x000006e0
        /*0e9c*/ 	.word	0x000000ff
        /*0ea0*/ 	.word	0x00000088
        /*0ea4*/ 	.short	0x0100
        /*0ea6*/ 	.byte	0x0a
	.zero		1


	//   ....[18]....
        /*0ea8*/ 	.word	0x000015c0
        /*0eac*/ 	.word	0x000000ff
        /*0eb0*/ 	.word	0xfffffff8
        /*0eb4*/ 	.short	0x010a
        /*0eb6*/ 	.byte	0x11
	.zero		1


	//   ....[19]....
        /*0eb8*/ 	.word	0x00001fa0
        /*0ebc*/ 	.word	0x000000ff
        /*0ec0*/ 	.word	0x00000000
        /*0ec4*/ 	.short	0x010a
        /*0ec6*/ 	.byte	0x06
	.zero		1


	//   ....[20]....
        /*0ec8*/ 	.word	0x00001fe0
        /*0ecc*/ 	.word	0x000000ff
        /*0ed0*/ 	.word	0x00000000
        /*0ed4*/ 	.short	0x010a
        /*0ed6*/ 	.byte	0x06
	.zero		1


	//   ....[21]....
        /*0ed8*/ 	.word	0x00003170
        /*0edc*/ 	.word	0x000000ff
        /*0ee0*/ 	.word	0x00000000
        /*0ee4*/ 	.short	0x010a
        /*0ee6*/ 	.byte	0x09
	.zero		1


	//   ....[22]....
        /*0ee8*/ 	.word	0x000031b0
        /*0eec*/ 	.word	0x000000ff
        /*0ef0*/ 	.word	0x00000000
        /*0ef4*/ 	.short	0x010a
        /*0ef6*/ 	.byte	0x09
	.zero		1


	//   ....[23]....
        /*0ef8*/ 	.word	0x000041b0
        /*0efc*/ 	.word	0x000000ff
        /*0f00*/ 	.word	0x00000000
        /*0f04*/ 	.short	0x0101
        /*0f06*/ 	.byte	0x08
	.zero		1


	//   ....[24]....
        /*0f08*/ 	.word	0x00005260
        /*0f0c*/ 	.word	0x000000e3
        /*0f10*/ 	.word	0x00000000
        /*0f14*/ 	.short	0x0101
        /*0f16*/ 	.byte	0x1d
	.zero		1


	//   ....[25]....
        /*0f18*/ 	.word	0x00005380
        /*0f1c*/ 	.word	0x000000ff
        /*0f20*/ 	.word	0x00000000
        /*0f24*/ 	.short	0x0101
        /*0f26*/ 	.byte	0x08
	.zero		1


	//   ....[26]....
        /*0f28*/ 	.word	0x00005430
        /*0f2c*/ 	.word	0x000000ff
        /*0f30*/ 	.word	0x00000008
        /*0f34*/ 	.short	0x010a
        /*0f36*/ 	.byte	0x11
	.zero		1


	//   ....[27]....
        /*0f38*/ 	.word	0x0000e620
        /*0f3c*/ 	.word	0x00000003
        /*0f40*/ 	.word	0x00000000
        /*0f44*/ 	.short	0x0101
        /*0f46*/ 	.byte	0x1d
	.zero		1


	//   ....[28]....
        /*0f48*/ 	.word	0x0000f020
        /*0f4c*/ 	.word	0x0000000b
        /*0f50*/ 	.word	0x00000030
        /*0f54*/ 	.short	0x010a
        /*0f56*/ 	.byte	0x3f
	.zero		1


	//   ....[29]....
        /*0f58*/ 	.word	0x0000f3d0
        /*0f5c*/ 	.word	0x00000004
        /*0f60*/ 	.word	0x00000098
        /*0f64*/ 	.short	0x0101
        /*0f66*/ 	.byte	0x3f
	.zero		1


	//   ....[30]....
        /*0f68*/ 	.word	0x0000fbc0
        /*0f6c*/ 	.word	0x00000007
        /*0f70*/ 	.word	0x00000000
        /*0f74*/ 	.short	0x010a
        /*0f76*/ 	.byte	0x3f
	.zero		1


	//   ....[31]....
        /*0f78*/ 	.word	0x0000fc40
        /*0f7c*/ 	.word	0x00000009
        /*0f80*/ 	.word	0x00000000
        /*0f84*/ 	.short	0x010a
        /*0f86*/ 	.byte	0x3f
	.zero		1


	//   ....[32]....
        /*0f88*/ 	.word	0x0000fcd0
        /*0f8c*/ 	.word	0x00000006
        /*0f90*/ 	.word	0x00000000
        /*0f94*/ 	.short	0x010a
        /*0f96*/ 	.byte	0x3f
	.zero		1


	//   ....[33]....
        /*0f98*/ 	.word	0x0000fd60
        /*0f9c*/ 	.word	0x00000009
        /*0fa0*/ 	.word	0x00000000
        /*0fa4*/ 	.short	0x010a
        /*0fa6*/ 	.byte	0x3f
	.zero		1


	//   ....[34]....
        /*0fa8*/ 	.word	0x0000fdf0
        /*0fac*/ 	.word	0x00000006
        /*0fb0*/ 	.word	0x00000000
        /*0fb4*/ 	.short	0x010a
        /*0fb6*/ 	.byte	0x3f
	.zero		1


	//   ....[35]....
        /*0fb8*/ 	.word	0x0000fe80
        /*0fbc*/ 	.word	0x00000003
        /*0fc0*/ 	.word	0x00000000
        /*0fc4*/ 	.short	0x010a
        /*0fc6*/ 	.byte	0x3f
	.zero		1


	//   ....[36]....
        /*0fc8*/ 	.word	0x0000fef0
        /*0fcc*/ 	.word	0x00000003
        /*0fd0*/ 	.word	0xfffffff8
        /*0fd4*/ 	.short	0x010a
        /*0fd6*/ 	.byte	0x3f
	.zero		1


	//   ....[37]....
        /*0fd8*/ 	.word	0x0000ff50
        /*0fdc*/ 	.word	0x00000003
        /*0fe0*/ 	.word	0x00000000
        /*0fe4*/ 	.short	0x010a
        /*0fe6*/ 	.byte	0x3f
	.zero		1


	//   ....[38]....
        /*0fe8*/ 	.word	0x0000ffc0
        /*0fec*/ 	.word	0x00000000
        /*0ff0*/ 	.word	0x00000000
        /*0ff4*/ 	.short	0x010a
        /*0ff6*/ 	.byte	0x3f
	.zero		1


	//   ....[39]....
        /*0ff8*/ 	.word	0x00010030
        /*0ffc*/ 	.word	0x00000019
        /*1000*/ 	.word	0x00000008
        /*1004*/ 	.short	0x010a
        /*1006*/ 	.byte	0x3f
	.zero		1


	//   ....[40]....
        /*1008*/ 	.word	0x00010100
        /*100c*/ 	.word	0x0000000b
        /*1010*/ 	.word	0x00000030
        /*1014*/ 	.short	0x010a
        /*1016*/ 	.byte	0x3f
	.zero		1


	//   ....[41]....
        /*1018*/ 	.word	0x000101e0
        /*101c*/ 	.word	0x00000007
        /*1020*/ 	.word	0x00000000
        /*1024*/ 	.short	0x010a
        /*1026*/ 	.byte	0x3f
	.zero		1


	//   ....[42]....
        /*1028*/ 	.word	0x00010230
        /*102c*/ 	.word	0x00000009
        /*1030*/ 	.word	0x00000000
        /*1034*/ 	.short	0x010a
        /*1036*/ 	.byte	0x3f
	.zero		1


	//   ....[43]....
        /*1038*/ 	.word	0x00010280
        /*103c*/ 	.word	0x00000006
        /*1040*/ 	.word	0x00000000
        /*1044*/ 	.short	0x010a
        /*1046*/ 	.byte	0x3f
	.zero		1


	//   ....[44]....
        /*1048*/ 	.word	0x000102d0
        /*104c*/ 	.word	0x00000009
        /*1050*/ 	.word	0x00000000
        /*1054*/ 	.short	0x010a
        /*1056*/ 	.byte	0x3f
	.zero		1


	//   ....[45]....
        /*1058*/ 	.word	0x00010320
        /*105c*/ 	.word	0x00000006
        /*1060*/ 	.word	0x00000000
        /*1064*/ 	.short	0x010a
        /*1066*/ 	.byte	0x3f
	.zero		1


	//----- nvinfo : EIATTR_NUM_MBARRIERS
	.align		4
.L_30:
        /*1068*/ 	.byte	0x03, 0x38
        /*106a*/ 	.short	0x0012


	//----- nvinfo : EIATTR_EXIT_INSTR_OFFSETS
	.align		4
        /*106c*/ 	.byte	0x04, 0x1c
        /*106e*/ 	.short	(.L_32 - .L_31)


	//   ....[0]....
.L_31:
        /*1070*/ 	.word	0x000012f0


	//   ....[1]....
        /*1074*/ 	.word	0x00001350


	//   ....[2]....
        /*1078*/ 	.word	0x0000ed30


	//   ....[3]....
        /*107c*/ 	.word	0x0000ed60


	//   ....[4]....
        /*1080*/ 	.word	0x0000fed0


	//----- nvinfo : EIATTR_MAX_THREADS
	.align		4
.L_32:
        /*1084*/ 	.byte	0x04, 0x05
        /*1086*/ 	.short	(.L_34 - .L_33)
.L_33:
        /*1088*/ 	.word	0x00000180
        /*108c*/ 	.word	0x00000001
        /*1090*/ 	.word	0x00000001


	//----- nvinfo : EIATTR_CRS_STACK_SIZE
	.align		4
.L_34:
        /*1094*/ 	.byte	0x04, 0x1e
        /*1096*/ 	.short	(.L_36 - .L_35)
.L_35:
        /*1098*/ 	.word	0x00000000


	//----- nvinfo : EIATTR_CBANK_PARAM_SIZE
	.align		4
.L_36:
        /*109c*/ 	.byte	0x03, 0x19
        /*109e*/ 	.short	0x0470


	//----- nvinfo : EIATTR_PARAM_CBANK
	.align		4
        /*10a0*/ 	.byte	0x04, 0x0a
        /*10a2*/ 	.short	(.L_38 - .L_37)
	.align		4
.L_37:
        /*10a4*/ 	.word	index@(.nv.constant0._ZN7cutlass13device_kernelINS_4gemm6kernel13GemmUniversalIN4cute5tupleIJiiiiEEENS1_10collective13CollectiveMmaINS1_37MainloopSm90TmaGmmaWarpSpecializedFP8ILi6ENS5_IJNS4_1CILi1EEESB_SB_EEENS1_32KernelTmaWarpSpecializedPingpongEEENS5_IJNSA_ILi64EEENSA_ILi256EEENSA_ILi32EEEEEENS_12float_e4m3_tENS5_IJlSB_lEEESJ_SK_NS4_8TiledMMAINS4_8MMA_AtomIJNS4_4SM904GMMA31MMA_64x256x32_F32E4M3E4M3_SS_TNILNSO_7ScaleInE1ELSQ_1EEEEEENS4_6LayoutISC_NS5_IJNSA_ILi0EEESU_SU_EEEEENS5_IJNS4_10UnderscoreESX_SX_EEEEENS4_13SM90_TMA_LOADENS4_14ComposedLayoutINS4_7SwizzleILi1ELi4ELi3EEENS4_18smem_ptr_flag_bitsILi8EEENST_INS5_IJNSA_ILi8EEESH_EEENS5_IJSH_SB_EEEEEEEvNS4_8identityES10_S1A_vS1B_EENS_8epilogue10collective6detail29Sm90TmaWarpSpecializedAdapterINS1E_15DefaultEpilogueISJ_SK_SK_NS1D_6thread17LinearCombinationISJ_Li1EffLNS1I_9ScaleType4KindE0ELNS_15FloatRoundStyleE2ESJ_EENS1_15EpilogueDefaultEEEEEvvEEEEvNT_6ParamsE)
        /*10a8*/ 	.short	0x0210
        /*10aa*/ 	.short	0x0470


	//----- nvinfo : EIATTR_SW_WAR
	.align		4
.L_38:
        /*10ac*/ 	.byte	0x04, 0x36
        /*10ae*/ 	.short	(.L_40 - .L_39)
.L_39:
        /*10b0*/ 	.word	0x00000008
.L_40:


//--------------------- .nv.callgraph             --------------------------
	.section	.nv.callgraph,"",@"SHT_CUDA_CALLGRAPH"
	.align	4
	.sectionentsize	8
	.align		4
        /*0000*/ 	.word	0x00000000
	.align		4
        /*0004*/ 	.word	0xffffffff
	.align		4
        /*0008*/ 	.word	0x00000000
	.align		4
        /*000c*/ 	.word	0xfffffffe
	.align		4
        /*0010*/ 	.word	0x00000000
	.align		4
        /*0014*/ 	.word	0xfffffffd
	.align		4
        /*0018*/ 	.word	0x00000000
	.align		4
        /*001c*/ 	.word	0xfffffffc


//--------------------- .nv.constant4             --------------------------
	.section	.nv.constant4,"a",@progbits
	.align	8
	.align		8
.nv.constant4:
        /*0000*/ 	.dword	_ZN40_INTERNAL_72c7cb15_4_k_cu_10ee84e3_161524cuda3std3__45__cpo5beginE
	.align		8
        /*0008*/ 	.dword	_ZN40_INTERNAL_72c7cb15_4_k_cu_10ee84e3_161524cuda3std3__45__cpo3endE
	.align		8
        /*0010*/ 	.dword	_ZN40_INTERNAL_72c7cb15_4_k_cu_10ee84e3_161524cuda3std3__45__cpo6cbeginE
	.align		8
        /*0018*/ 	.dword	_ZN40_INTERNAL_72c7cb15_4_k_cu_10ee84e3_161524cuda3std3__45__cpo4cendE
	.align		8
        /*0020*/ 	.dword	_ZN40_INTERNAL_72c7cb15_4_k_cu_10ee84e3_161524cuda3std3__442_GLOBAL__N__72c7cb15_4_k_cu_10ee84e3_161526ignoreE
	.align		8
        /*0028*/ 	.dword	_ZN40_INTERNAL_72c7cb15_4_k_cu_10ee84e3_161524cuda3std3__419piecewise_constructE
	.align		8
        /*0030*/ 	.dword	_ZN40_INTERNAL_72c7cb15_4_k_cu_10ee84e3_161524cuda3std3__48in_placeE
	.align		8
        /*0038*/ 	.dword	_ZN40_INTERNAL_72c7cb15_4_k_cu_10ee84e3_161524cuda3std6ranges3__45__cpo4swapE
	.align		8
        /*0040*/ 	.dword	_ZN40_INTERNAL_72c7cb15_4_k_cu_10ee84e3_161524cuda3std6ranges3__45__cpo9iter_moveE
	.align		8
        /*0048*/ 	.dword	_ZN40_INTERNAL_72c7cb15_4_k_cu_10ee84e3_161524cute7productE
	.align		8
        /*0050*/ 	.dword	_ZN40_INTERNAL_72c7cb15_4_k_cu_10ee84e3_161524cute1_E


//--------------------- .text._ZN7cutlass13device_kernelINS_4gemm6kernel13GemmUniversalIN4cute5tupleIJiiiiEEENS1_10collective13CollectiveMmaINS1_37MainloopSm90TmaGmmaWarpSpecializedFP8ILi6ENS5_IJNS4_1CILi1EEESB_SB_EEENS1_32KernelTmaWarpSpecializedPingpongEEENS5_IJNSA_ILi64EEENSA_ILi256EEENSA_ILi32EEEEEENS_12float_e4m3_tENS5_IJlSB_lEEESJ_SK_NS4_8TiledMMAINS4_8MMA_AtomIJNS4_4SM904GMMA31MMA_64x256x32_F32E4M3E4M3_SS_TNILNSO_7ScaleInE1ELSQ_1EEEEEENS4_6LayoutISC_NS5_IJNSA_ILi0EEESU_SU_EEEEENS5_IJNS4_10UnderscoreESX_SX_EEEEENS4_13SM90_TMA_LOADENS4_14ComposedLayoutINS4_7SwizzleILi1ELi4ELi3EEENS4_18smem_ptr_flag_bitsILi8EEENST_INS5_IJNSA_ILi8EEESH_EEENS5_IJSH_SB_EEEEEEEvNS4_8identityES10_S1A_vS1B_EENS_8epilogue10collective6detail29Sm90TmaWarpSpecializedAdapterINS1E_15DefaultEpilogueISJ_SK_SK_NS1D_6thread17LinearCombinationISJ_Li1EffLNS1I_9ScaleType4KindE0ELNS_15FloatRoundStyleE2ESJ_EENS1_15EpilogueDefaultEEEEEvvEEEEvNT_6ParamsE --------------------------
	.section	.text._ZN7cutlass13device_kernelINS_4gemm6kernel13GemmUniversalIN4cute5tupleIJiiiiEEENS1_10collective13CollectiveMmaINS1_37MainloopSm90TmaGmmaWarpSpecializedFP8ILi6ENS5_IJNS4_1CILi1EEESB_SB_EEENS1_32KernelTmaWarpSpecializedPingpongEEENS5_IJNSA_ILi64EEENSA_ILi256EEENSA_ILi32EEEEEENS_12float_e4m3_tENS5_IJlSB_lEEESJ_SK_NS4_8TiledMMAINS4_8MMA_AtomIJNS4_4SM904GMMA31MMA_64x256x32_F32E4M3E4M3_SS_TNILNSO_7ScaleInE1ELSQ_1EEEEEENS4_6LayoutISC_NS5_IJNSA_ILi0EEESU_SU_EEEEENS5_IJNS4_10UnderscoreESX_SX_EEEEENS4_13SM90_TMA_LOADENS4_14ComposedLayoutINS4_7SwizzleILi1ELi4ELi3EEENS4_18smem_ptr_flag_bitsILi8EEENST_INS5_IJNSA_ILi8EEESH_EEENS5_IJSH_SB_EEEEEEEvNS4_8identityES10_S1A_vS1B_EENS_8epilogue10collective6detail29Sm90TmaWarpSpecializedAdapterINS1E_15DefaultEpilogueISJ_SK_SK_NS1D_6thread17LinearCombinationISJ_Li1EffLNS1I_9ScaleType4KindE0ELNS_15FloatRoundStyleE2ESJ_EENS1_15EpilogueDefaultEEEEEvvEEEEvNT_6ParamsE,"ax",@progbits
	.align	128
.text._ZN7cutlass13device_kernelINS_4gemm6kernel13GemmUniversalIN4cute5tupleIJiiiiEEENS1_10collective13CollectiveMmaINS1_37MainloopSm90TmaGmmaWarpSpecializedFP8ILi6ENS5_IJNS4_1CILi1EEESB_SB_EEENS1_32KernelTmaWarpSpecializedPingpongEEENS5_IJNSA_ILi64EEENSA_ILi256EEENSA_ILi32EEEEEENS_12float_e4m3_tENS5_IJlSB_lEEESJ_SK_NS4_8TiledMMAINS4_8MMA_AtomIJNS4_4SM904GMMA31MMA_64x256x32_F32E4M3E4M3_SS_TNILNSO_7ScaleInE1ELSQ_1EEEEEENS4_6LayoutISC_NS5_IJNSA_ILi0EEESU_SU_EEEEENS5_IJNS4_10UnderscoreESX_SX_EEEEENS4_13SM90_TMA_LOADENS4_14ComposedLayoutINS4_7SwizzleILi1ELi4ELi3EEENS4_18smem_ptr_flag_bitsILi8EEENST_INS5_IJNSA_ILi8EEESH_EEENS5_IJSH_SB_EEEEEEEvNS4_8identityES10_S1A_vS1B_EENS_8epilogue10collective6detail29Sm90TmaWarpSpecializedAdapterINS1E_15DefaultEpilogueISJ_SK_SK_NS1D_6thread17LinearCombinationISJ_Li1EffLNS1I_9ScaleType4KindE0ELNS_15FloatRoundStyleE2ESJ_EENS1_15EpilogueDefaultEEEEEvvEEEEvNT_6ParamsE:
        .type           _ZN7cutlass13device_kernelINS_4gemm6kernel13GemmUniversalIN4cute5tupleIJiiiiEEENS1_10collective13CollectiveMmaINS1_37MainloopSm90TmaGmmaWarpSpecializedFP8ILi6ENS5_IJNS4_1CILi1EEESB_SB_EEENS1_32KernelTmaWarpSpecializedPingpongEEENS5_IJNSA_ILi64EEENSA_ILi256EEENSA_ILi32EEEEEENS_12float_e4m3_tENS5_IJlSB_lEEESJ_SK_NS4_8TiledMMAINS4_8MMA_AtomIJNS4_4SM904GMMA31MMA_64x256x32_F32E4M3E4M3_SS_TNILNSO_7ScaleInE1ELSQ_1EEEEEENS4_6LayoutISC_NS5_IJNSA_ILi0EEESU_SU_EEEEENS5_IJNS4_10UnderscoreESX_SX_EEEEENS4_13SM90_TMA_LOADENS4_14ComposedLayoutINS4_7SwizzleILi1ELi4ELi3EEENS4_18smem_ptr_flag_bitsILi8EEENST_INS5_IJNSA_ILi8EEESH_EEENS5_IJSH_SB_EEEEEEEvNS4_8identityES10_S1A_vS1B_EENS_8epilogue10collective6detail29Sm90TmaWarpSpecializedAdapterINS1E_15DefaultEpilogueISJ_SK_SK_NS1D_6thread17LinearCombinationISJ_Li1EffLNS1I_9ScaleType4KindE0ELNS_15FloatRoundStyleE2ESJ_EENS1_15EpilogueDefaultEEEEEvvEEEEvNT_6ParamsE,@function
        .size           _ZN7cutlass13device_kernelINS_4gemm6kernel13GemmUniversalIN4cute5tupleIJiiiiEEENS1_10collective13CollectiveMmaINS1_37MainloopSm90TmaGmmaWarpSpecializedFP8ILi6ENS5_IJNS4_1CILi1EEESB_SB_EEENS1_32KernelTmaWarpSpecializedPingpongEEENS5_IJNSA_ILi64EEENSA_ILi256EEENSA_ILi32EEEEEENS_12float_e4m3_tENS5_IJlSB_lEEESJ_SK_NS4_8TiledMMAINS4_8MMA_AtomIJNS4_4SM904GMMA31MMA_64x256x32_F32E4M3E4M3_SS_TNILNSO_7ScaleInE1ELSQ_1EEEEEENS4_6LayoutISC_NS5_IJNSA_ILi0EEESU_SU_EEEEENS5_IJNS4_10UnderscoreESX_SX_EEEEENS4_13SM90_TMA_LOADENS4_14ComposedLayoutINS4_7SwizzleILi1ELi4ELi3EEENS4_18smem_ptr_flag_bitsILi8EEENST_INS5_IJNSA_ILi8EEESH_EEENS5_IJSH_SB_EEEEEEEvNS4_8identityES10_S1A_vS1B_EENS_8epilogue10collective6detail29Sm90TmaWarpSpecializedAdapterINS1E_15DefaultEpilogueISJ_SK_SK_NS1D_6thread17LinearCombinationISJ_Li1EffLNS1I_9ScaleType4KindE0ELNS_15FloatRoundStyleE2ESJ_EENS1_15EpilogueDefaultEEEEEvvEEEEvNT_6ParamsE,(.L_x_336 - _ZN7cutlass13device_kernelINS_4gemm6kernel13GemmUniversalIN4cute5tupleIJiiiiEEENS1_10collective13CollectiveMmaINS1_37MainloopSm90TmaGmmaWarpSpecializedFP8ILi6ENS5_IJNS4_1CILi1EEESB_SB_EEENS1_32KernelTmaWarpSpecializedPingpongEEENS5_IJNSA_ILi64EEENSA_ILi256EEENSA_ILi32EEEEEENS_12float_e4m3_tENS5_IJlSB_lEEESJ_SK_NS4_8TiledMMAINS4_8MMA_AtomIJNS4_4SM904GMMA31MMA_64x256x32_F32E4M3E4M3_SS_TNILNSO_7ScaleInE1ELSQ_1EEEEEENS4_6LayoutISC_NS5_IJNSA_ILi0EEESU_SU_EEEEENS5_IJNS4_10UnderscoreESX_SX_EEEEENS4_13SM90_TMA_LOADENS4_14ComposedLayoutINS4_7SwizzleILi1ELi4ELi3EEENS4_18smem_ptr_flag_bitsILi8EEENST_INS5_IJNSA_ILi8EEESH_EEENS5_IJSH_SB_EEEEEEEvNS4_8identityES10_S1A_vS1B_EENS_8epilogue10collective6detail29Sm90TmaWarpSpecializedAdapterINS1E_15DefaultEpilogueISJ_SK_SK_NS1D_6thread17LinearCombinationISJ_Li1EffLNS1I_9ScaleType4KindE0ELNS_15FloatRoundStyleE2ESJ_EENS1_15EpilogueDefaultEEEEEvvEEEEvNT_6ParamsE)
        .other          _ZN7cutlass13device_kernelINS_4gemm6kernel13GemmUniversalIN4cute5tupleIJiiiiEEENS1_10collective13CollectiveMmaINS1_37MainloopSm90TmaGmmaWarpSpecializedFP8ILi6ENS5_IJNS4_1CILi1EEESB_SB_EEENS1_32KernelTmaWarpSpecializedPingpongEEENS5_IJNSA_ILi64EEENSA_ILi256EEENSA_ILi32EEEEEENS_12float_e4m3_tENS5_IJlSB_lEEESJ_SK_NS4_8TiledMMAINS4_8MMA_AtomIJNS4_4SM904GMMA31MMA_64x256x32_F32E4M3E4M3_SS_TNILNSO_7ScaleInE1ELSQ_1EEEEEENS4_6LayoutISC_NS5_IJNSA_ILi0EEESU_SU_EEEEENS5_IJNS4_10UnderscoreESX_SX_EEEEENS4_13SM90_TMA_LOADENS4_14ComposedLayoutINS4_7SwizzleILi1ELi4ELi3EEENS4_18smem_ptr_flag_bitsILi8EEENST_INS5_IJNSA_ILi8EEESH_EEENS5_IJSH_SB_EEEEEEEvNS4_8identityES10_S1A_vS1B_EENS_8epilogue10collective6detail29Sm90TmaWarpSpecializedAdapterINS1E_15DefaultEpilogueISJ_SK_SK_NS1D_6thread17LinearCombinationISJ_Li1EffLNS1I_9ScaleType4KindE0ELNS_15FloatRoundStyleE2ESJ_EENS1_15EpilogueDefaultEEEEEvvEEEEvNT_6ParamsE,@"STO_CUDA_ENTRY STV_DEFAULT"
_ZN7cutlass13device_kernelINS_4gemm6kernel13GemmUniversalIN4cute5tupleIJiiiiEEENS1_10collective13CollectiveMmaINS1_37MainloopSm90TmaGmmaWarpSpecializedFP8ILi6ENS5_IJNS4_1CILi1EEESB_SB_EEENS1_32KernelTmaWarpSpecializedPingpongEEENS5_IJNSA_ILi64EEENSA_ILi256EEENSA_ILi32EEEEEENS_12float_e4m3_tENS5_IJlSB_lEEESJ_SK_NS4_8TiledMMAINS4_8MMA_AtomIJNS4_4SM904GMMA31MMA_64x256x32_F32E4M3E4M3_SS_TNILNSO_7ScaleInE1ELSQ_1EEEEEENS4_6LayoutISC_NS5_IJNSA_ILi0EEESU_SU_EEEEENS5_IJNS4_10UnderscoreESX_SX_EEEEENS4_13SM90_TMA_LOADENS4_14ComposedLayoutINS4_7SwizzleILi1ELi4ELi3EEENS4_18smem_ptr_flag_bitsILi8EEENST_INS5_IJNSA_ILi8EEESH_EEENS5_IJSH_SB_EEEEEEEvNS4_8identityES10_S1A_vS1B_EENS_8epilogue10collective6detail29Sm90TmaWarpSpecializedAdapterINS1E_15DefaultEpilogueISJ_SK_SK_NS1D_6thread17LinearCombinationISJ_Li1EffLNS1I_9ScaleType4KindE0ELNS_15FloatRoundStyleE2ESJ_EENS1_15EpilogueDefaultEEEEEvvEEEEvNT_6ParamsE:
[----:B------:R-:W0:Y:S02]  /*0000*/  LDC R1, c[0x0][0x28] ;  /* 0x00000a00ff017b82 */ /* 0x000e240000000800 */
[----:B0-----:R-:W-:Y:S01]  /*0010*/  VIADD R1, R1, 0xfffffef0 ;  /* 0xfffffef001017836 */ /* 0x001fe20000000000 */
[----:B------:R-:W0:Y:S01]  /*0020*/  S2R R2, SR_TID.X ;  /* 0x0000000000027919 */ /* 0x000e220000002100 */
[----:B------:R-:W-:Y:S01]  /*0030*/  ELECT P0, URZ, PT ;  /* 0x00000000003f782f */ /* 0x000fe20003800000 */
[----:B------:R-:W-:Y:S01]  /*0040*/  BSSY B0, `(.L_x_0) ;  /* 0x0000014000007945 */ /* 0x000fe20003800000 */
[----:B0-----:R-:W-:-:S05]  /*0050*/  SHF.R.U32.HI R0, RZ, 0x5, R2 ;  /* 0x00000005ff007819 */ /* 0x001fca0000011602 */
[----:B------:R-:W0:Y:S02]  /*0060*/  SHFL.IDX PT, R3, R0, RZ, 0x1f ;  /* 0x00001fff00037589 */ /* 0x000e2400000e0000 */
[----:B0-----:R-:W-:Y:S02]  /*0070*/  R2UR UR6, R3 ;  /* 0x00000000030672ca */ /* 0x001fe400000e0000 */
[----:B------:R-:W-:-:S05]  /*0080*/  SHF.R.U32.HI R3, RZ, 0x7, R2 ;  /* 0x00000007ff037819 */ /* 0x000fca0000011602 */
[----:B------:R0:W1:Y:S06]  /*0090*/  SHFL.IDX PT, R4, R3, RZ, 0x1f ;  /* 0x00001fff03047589 */ /* 0x00006c00000e0000 */
[----:B------:R-:W-:Y:S02]  /*00a0*/  USHF.R.S32.HI UR4, URZ, 0x1f, UR6 ;  /* 0x0000001f3f047899 */ /* 0x000fe40008011406 */
[----:B------:R-:W-:Y:S02]  /*00b0*/  ISETP.NE.OR P0, PT, RZ, UR6, !P0 ;  /* 0x00000006ff007c0c */ /* 0x000fe4000c705670 */
[----:B------:R-:W-:-:S04]  /*00c0*/  ULEA.HI UR4, UR4, UR6, URZ, 0x2 ;  /* 0x0000000604047291 */ /* 0x000fc8000f8f103f */
[----:B------:R-:W-:-:S04]  /*00d0*/  ULOP3.LUT UR4, UR4, 0xfffffffc, URZ, 0xc0, !UPT ;  /* 0xfffffffc04047892 */ /* 0x000fc8000f8ec03f */
[----:B------:R-:W-:-:S03]  /*00e0*/  UIADD3 UR6, UR6, -UR4, URZ ;  /* 0x8000000406067290 */ /* 0x000fc6000fffe03f */
[----:B0-----:R-:W-:Y:S09]  /*00f0*/  @P0 BRA `(.L_x_1) ;  /* 0x0000000000200947 */ /* 0x001ff20003800000 */
[----:B------:R-:W-:Y:S02]  /*0100*/  ULDC.64 UR4, c[0x0][0x198] ;  /* 0x0000660000047ab9 */ /* 0x000fe40000000a00 */
[----:B------:R-:W-:Y:S02]  /*0110*/  UIADD3 UR8, UP0, UR4, 0xf0, URZ ;  /* 0x000000f004087890 */ /* 0x000fe4000ff1e03f */
[----:B------:R-:W-:Y:S02]  /*0120*/  UIADD3 UR4, UP1, UR4, 0x1f0, URZ ;  /* 0x000001f004047890 */ /* 0x000fe4000ff3e03f */
[----:B------:R-:W-:Y:S02]  /*0130*/  UIADD3.X UR9, URZ, UR5, URZ, UP0, !UPT ;  /* 0x000000053f097290 */ /* 0x000fe400087fe43f */
[----:B------:R-:W-:-:S07]  /*0140*/  UIADD3.X UR5, URZ, UR5, URZ, UP1, !UPT ;  /* 0x000000053f057290 */ /* 0x000fce0008ffe43f */
[----:B------:R0:W-:Y:S02]  /*0150*/  UTMACCTL.PF [UR8] ;  /* 0x00000000080079b9 */ /* 0x0001e40008040000 */
[----:B------:R0:W-:Y:S02]  /*0160*/  UTMACCTL.PF [UR4] ;  /* 0x00000000040079b9 */ /* 0x0001e40008040000 */
[----:B0-----:R-:W-:Y:S01]  /*0170*/  NOP ;  /* 0x0000000000007918 */ /* 0x001fe20000000000 */
.L_x_1:
[----:B------:R-:W-:Y:S05]  /*0180*/  BSYNC B0 ;  /* 0x0000000000007941 */ /* 0x000fea0003800000 */
.L_x_0:
[----:B------:R-:W0:Y:S01]  /*0190*/  SHFL.IDX PT, R5, R0, RZ, 0x1f ;  /* 0x00001fff00057589 */ /* 0x000e2200000e0000 */
[----:B-1----:R-:W-:Y:S01]  /*01a0*/  R2UR UR14, R4 ;  /* 0x00000000040e72ca */ /* 0x002fe200000e0000 */
[----:B------:R-:W-:-:S04]  /*01b0*/  UISETP.NE.AND UP0, UPT, UR6, 0x3, UPT ;  /* 0x000000030600788c */ /* 0x000fc8000bf05270 */
[----:B------:R-:W-:-:S08]  /*01c0*/  UISETP.EQ.OR UP0, UPT, UR6, URZ, !UP0 ;  /* 0x0000003f0600728c */ /* 0x000fd0000c702670 */
[----:B------:R-:W-:Y:S02]  /*01d0*/  UIADD3 UR12, UR14, -0x1, URZ ;  /* 0xffffffff0e0c7890 */ /* 0x000fe4000fffe03f */
[----:B------:R-:W-:Y:S02]  /*01e0*/  UISETP.EQ.AND UP0, UPT, UR14, URZ, UP0 ;  /* 0x0000003f0e00728c */ /* 0x000fe40008702270 */
[----:B------:R-:W-:Y:S02]  /*01f0*/  UISETP.GE.U32.AND UP1, UPT, UR12, 0x2, UPT ;  /* 0x000000020c00788c */ /* 0x000fe4000bf26070 */
[----:B------:R-:W-:Y:S01]  /*0200*/  USEL UR13, URZ, 0x1, !UP0 ;  /* 0x000000013f0d7887 */ /* 0x000fe2000c000000 */
[----:B0-----:R-:W-:-:S03]  /*0210*/  ISETP.NE.AND P0, PT, R5, RZ, PT ;  /* 0x000000ff0500720c */ /* 0x001fc60003f05270 */
[----:B------:R-:W-:-:S10]  /*0220*/  USEL UR13, UR13, 0x2, UP1 ;  /* 0x000000020d0d7887 */ /* 0x000fd40008800000 */
[----:B------:R-:W-:Y:S05]  /*0230*/  @P0 BRA `(.L_x_2) ;  /* 0x0000000000680947 */ /* 0x000fea0003800000 */
[----:B------:R-:W0:Y:S01]  /*0240*/  S2UR UR7, SR_CgaCtaId ;  /* 0x00000000000779c3 */ /* 0x000e220000008800 */
[----:B------:R-:W-:Y:S01]  /*0250*/  UMOV UR4, 0x400 ;  /* 0x0000040000047882 */ /* 0x000fe20000000000 */
[----:B------:R-:W-:Y:S01]  /*0260*/  UMOV UR5, 0x1 ;  /* 0x0000000100057882 */ /* 0x000fe20000000000 */
[----:B------:R-:W-:Y:S01]  /*0270*/  UMOV UR8, 0x80 ;  /* 0x0000008000087882 */ /* 0x000fe20000000000 */
[----:B------:R-:W-:Y:S01]  /*0280*/  ELECT P0, URZ, PT ;  /* 0x00000000003f782f */ /* 0x000fe20003800000 */
[----:B------:R-:W-:-:S04]  /*0290*/  UIADD3 UR8, -UR8, 0x100000, URZ ;  /* 0x0010000008087890 */ /* 0x000fc8000fffe13f */
[----:B------:R-:W-:Y:S02]  /*02a0*/  USHF.L.U32 UR9, UR8, 0xb, URZ ;  /* 0x0000000b08097899 */ /* 0x000fe4000800063f */
[----:B------:R-:W-:Y:S02]  /*02b0*/  USHF.L.U32 UR8, UR8, 0x1, URZ ;  /* 0x0000000108087899 */ /* 0x000fe4000800063f */
[----:B0-----:R-:W-:Y:S02]  /*02c0*/  ULEA UR7, UR7, UR4, 0x18 ;  /* 0x0000000407077291 */ /* 0x001fe4000f8ec03f */
[----:B------:R-:W-:-:S04]  /*02d0*/  UIADD3 UR4, -UR5, 0x100000, URZ ;  /* 0x0010000005047890 */ /* 0x000fc8000fffe13f */
[----:B------:R-:W-:Y:S02]  /*02e0*/  USHF.L.U32 UR5, UR4, 0xb, URZ ;  /* 0x0000000b04057899 */ /* 0x000fe4000800063f */
[----:B------:R-:W-:Y:S01]  /*02f0*/  USHF.L.U32 UR4, UR4, 0x1, URZ ;  /* 0x0000000104047899 */ /* 0x000fe2000800063f */
[----:B------:R-:W0:Y:S11]  /*0300*/  FENCE.VIEW.ASYNC.S ;  /* 0x00000000000073c6 */ /* 0x000e360000000000 */
[----:B0-----:R0:W1:Y:S01]  /*0310*/  SYNCS.EXCH.64 URZ, [UR7], UR4 ;  /* 0x00000004073f75b2 */ /* 0x0010620008000100 */
[----:B------:R0:W2:Y:S01]  /*0320*/  SYNCS.EXCH.64 URZ, [UR7+0x30], UR8 ;  /* 0x00003008073f75b2 */ /* 0x0000a20008000100 */
[----:B------:R0:W3:Y:S01]  /*0330*/  SYNCS.EXCH.64 URZ, [UR7+0x8], UR4 ;  /* 0x00000804073f75b2 */ /* 0x0000e20008000100 */
[----:B------:R0:W4:Y:S01]  /*0340*/  SYNCS.EXCH.64 URZ, [UR7+0x38], UR8 ;  /* 0x00003808073f75b2 */ /* 0x0001220008000100 */
[----:B------:R0:W0:Y:S01]  /*0350*/  SYNCS.EXCH.64 URZ, [UR7+0x10], UR4 ;  /* 0x00001004073f75b2 */ /* 0x0000220008000100 */
[----:B------:R0:W0:Y:S01]  /*0360*/  SYNCS.EXCH.64 URZ, [UR7+0x40], UR8 ;  /* 0x00004008073f75b2 */ /* 0x0000220008000100 */
[----:B------:R0:W0:Y:S01]  /*0370*/  SYNCS.EXCH.64 URZ, [UR7+0x18], UR4 ;  /* 0x00001804073f75b2 */ /* 0x0000220008000100 */
[----:B------:R0:W0:Y:S01]  /*0380*/  SYNCS.EXCH.64 URZ, [UR7+0x48], UR8 ;  /* 0x00004808073f75b2 */ /* 0x0000220008000100 */
[----:B------:R0:W0:Y:S01]  /*0390*/  SYNCS.EXCH.64 URZ, [UR7+0x20], UR4 ;  /* 0x00002004073f75b2 */ /* 0x0000220008000100 */
[----:B------:R0:W0:Y:S01]  /*03a0*/  SYNCS.EXCH.64 URZ, [UR7+0x50], UR8 ;  /* 0x00005008073f75b2 */ /* 0x0000220008000100 */
[----:B------:R0:W0:Y:S01]  /*03b0*/  SYNCS.EXCH.64 URZ, [UR7+0x28], UR4 ;  /* 0x00002804073f75b2 */ /* 0x0000220008000100 */
[----:B------:R0:W0:Y:S01]  /*03c0*/  SYNCS.EXCH.64 URZ, [UR7+0x58], UR8 ;  /* 0x00005808073f75b2 */ /* 0x0000220008000100 */
[----:B------:R-:W-:Y:S01]  /*03d0*/  NOP ;  /* 0x0000000000007918 */ /* 0x000fe20000000000 */
.L_x_2:
[----:B------:R-:W5:Y:S01]  /*03e0*/  SHFL.IDX PT, R5, R0, RZ, 0x1f ;  /* 0x00001fff00057589 */ /* 0x000f6200000e0000 */
[----:B------:R-:W-:Y:S01]  /*03f0*/  ELECT P0, URZ, PT ;  /* 0x00000000003f782f */ /* 0x000fe20003800000 */
[----:B------:R-:W-:Y:S01]  /*0400*/  NOP ;  /* 0x0000000000007918 */ /* 0x000fe20000000000 */
[----:B------:R-:W-:Y:S01]  /*0410*/  ELECT P1, URZ, PT ;  /* 0x00000000003f782f */ /* 0x000fe20003820000 */
[----:B------:R-:W1:Y:S01]  /*0420*/  SHFL.IDX PT, R4, R0, RZ, 0x1f ;  /* 0x00001fff00047589 */ /* 0x000e6200000e0000 */
[----:B0-----:R-:W-:Y:S01]  /*0430*/  UMOV UR4, 0x20 ;  /* 0x0000002000047882 */ /* 0x001fe20000000000 */
[----:B------:R-:W-:Y:S01]  /*0440*/  UMOV UR9, 0x80 ;  /* 0x0000008000097882 */ /* 0x000fe20000000000 */
[----:B------:R-:W-:Y:S01]  /*0450*/  NOP ;  /* 0x0000000000007918 */ /* 0x000fe20000000000 */
[----:B------:R0:W2:Y:S01]  /*0460*/  SHFL.IDX PT, R0, R3, RZ, 0x1f ;  /* 0x00001fff03007589 */ /* 0x0000a200000e0000 */
[----:B------:R-:W-:Y:S01]  /*0470*/  ULDC.64 UR22, c[0x0][0x208] ;  /* 0x0000820000167ab9 */ /* 0x000fe20000000a00 */
[----:B0-----:R-:W-:-:S04]  /*0480*/  SHF.R.S32.HI R3, RZ, 0x1f, R2 ;  /* 0x0000001fff037819 */ /* 0x001fc80000011402 */
[----:B------:R-:W-:Y:S02]  /*0490*/  LEA.HI R3, R3, R2, RZ, 0x7 ;  /* 0x0000000203037211 */ /* 0x000fe400078f38ff */
[----:B-----5:R-:W-:Y:S02]  /*04a0*/  ISETP.NE.OR P0, PT, R5, RZ, !P0 ;  /* 0x000000ff0500720c */ /* 0x020fe40004705670 */
[----:B------:R-:W-:Y:S02]  /*04b0*/  LOP3.LUT R3, R3, 0xffffff80, RZ, 0xc0, !PT ;  /* 0xffffff8003037812 */ /* 0x000fe400078ec0ff */
[----:B-1----:R-:W-:-:S03]  /*04c0*/  ISETP.NE.OR P1, PT, R4, RZ, !P1 ;  /* 0x000000ff0400720c */ /* 0x002fc60004f25670 */
[----:B------:R-:W-:Y:S01]  /*04d0*/  IMAD.IADD R3, R2, 0x1, -R3 ;  /* 0x0000000102037824 */ /* 0x000fe200078e0a03 */
[----:B--2---:R-:W-:-:S05]  /*04e0*/  R2UR UR17, R0 ;  /* 0x00000000001172ca */ /* 0x004fca00000e0000 */
[----:B------:R-:W-:-:S04]  /*04f0*/  VOTEU.ALL UP0, P0 ;  /* 0x00000000003f7886 */ /* 0x000fc80000000000 */
[----:B------:R-:W-:Y:S01]  /*0500*/  VOTEU.ALL UP1, P1 ;  /* 0x00000000003f7886 */ /* 0x000fe20000820000 */
[----:B------:R-:W0:Y:S01]  /*0510*/  @!UP0 S2UR UR8, SR_CgaCtaId ;  /* 0x00000000000889c3 */ /* 0x000e220000008800 */
[----:B------:R-:W-:Y:S01]  /*0520*/  @!UP0 UMOV UR7, 0x400 ;  /* 0x0000040000078882 */ /* 0x000fe20000000000 */
[----:B------:R-:W-:-:S04]  /*0530*/  @!UP0 UIADD3 UR4, -UR4, 0x100000, URZ ;  /* 0x0010000004048890 */ /* 0x000fc8000fffe13f */
[----:B------:R-:W-:Y:S02]  /*0540*/  @!UP0 USHF.L.U32 UR5, UR4, 0xb, URZ ;  /* 0x0000000b04058899 */ /* 0x000fe4000800063f */
[----:B------:R-:W-:Y:S01]  /*0550*/  @!UP0 USHF.L.U32 UR4, UR4, 0x1, URZ ;  /* 0x0000000104048899 */ /* 0x000fe2000800063f */
[----:B------:R-:W-:Y:S01]  /*0560*/  @!UP1 UMOV UR10, 0x400 ;  /* 0x00000400000a9882 */ /* 0x000fe20000000000 */
[----:B------:R-:W-:Y:S01]  /*0570*/  VOTEU.ALL UP2, P1 ;  /* 0x00000000003f7886 */ /* 0x000fe20000840000 */
[----:B------:R-:W-:Y:S01]  /*0580*/  VOTEU.ALL UP3, P1 ;  /* 0x00000000003f7886 */ /* 0x000fe20000860000 */
[----:B------:R-:W-:Y:S01]  /*0590*/  VOTEU.ALL UP4, P1 ;  /* 0x00000000003f7886 */ /* 0x000fe20000880000 */
[----:B------:R-:W1:Y:S01]  /*05a0*/  @!UP1 S2UR UR11, SR_CgaCtaId ;  /* 0x00000000000b99c3 */ /* 0x000e620000008800 */
[----:B------:R-:W-:Y:S01]  /*05b0*/  VOTEU.ALL UP5, P1 ;  /* 0x00000000003f7886 */ /* 0x000fe200008a0000 */
[----:B------:R-:W-:Y:S01]  /*05c0*/  ISETP.NE.AND P1, PT, RZ, UR14, PT ;  /* 0x0000000eff007c0c */ /* 0x000fe2000bf25270 */
[----:B0-----:R-:W-:-:S02]  /*05d0*/  @!UP0 ULEA UR7, UR8, UR7, 0x18 ;  /* 0x0000000708078291 */ /* 0x001fc4000f8ec03f */
[----:B------:R-:W-:-:S04]  /*05e0*/  @!UP1 UIADD3 UR8, -UR9, 0x100000, URZ ;  /* 0x0010000009089890 */ /* 0x000fc8000fffe13f */
[----:B------:R-:W-:Y:S02]  /*05f0*/  @!UP1 USHF.L.U32 UR9, UR8, 0xb, URZ ;  /* 0x0000000b08099899 */ /* 0x000fe4000800063f */
[----:B------:R-:W-:Y:S01]  /*0600*/  @!UP1 USHF.L.U32 UR8, UR8, 0x1, URZ ;  /* 0x0000000108089899 */ /* 0x000fe2000800063f */
[----:B------:R-:W-:Y:S01]  /*0610*/  VOTEU.ALL UP0, P0 ;  /* 0x00000000003f7886 */ /* 0x000fe20000000000 */
[----:B-1----:R-:W-:Y:S01]  /*0620*/  @!UP1 ULEA UR10, UR11, UR10, 0x18 ;  /* 0x0000000a0b0a9291 */ /* 0x002fe2000f8ec03f */
[----:B------:R-:W-:Y:S01]  /*0630*/  VOTEU.ALL UP1, P0 ;  /* 0x00000000003f7886 */ /* 0x000fe20000020000 */
[----:B------:R-:W0:Y:S02]  /*0640*/  FENCE.VIEW.ASYNC.S ;  /* 0x00000000000073c6 */ /* 0x000e240000000000 */
[----:B0-----:R-:W3:Y:S02]  /*0650*/  @!UP0 SYNCS.EXCH.64 URZ, [UR7+0x90], UR4 ;  /* 0x00009004073f85b2 */ /* 0x001ee40008000100 */
[----:B------:R0:W3:Y:S01]  /*0660*/  @!UP1 SYNCS.EXCH.64 URZ, [UR7+0x98], UR4 ;  /* 0x00009804073f95b2 */ /* 0x0000e20008000100 */
[----:B------:R-:W-:Y:S01]  /*0670*/  NOP ;  /* 0x0000000000007918 */ /* 0x000fe20000000000 */
[----:B0-----:R-:W-:-:S02]  /*0680*/  ULDC.64 UR4, c[0x0][0x598] ;  /* 0x0001660000047ab9 */ /* 0x001fc40000000a00 */
[----:B------:R-:W-:Y:S02]  /*0690*/  ISETP.NE.U32.AND P0, PT, RZ, UR4, PT ;  /* 0x00000004ff007c0c */ /* 0x000fe4000bf05070 */
[----:B------:R0:W3:Y:S02]  /*06a0*/  @!UP2 SYNCS.EXCH.64 URZ, [UR10+0x70], UR8 ;  /* 0x000070080a3fa5b2 */ /* 0x0000e40008000100 */
[----:B------:R-:W-:Y:S01]  /*06b0*/  ISETP.NE.AND.EX P0, PT, RZ, UR5, PT, P0 ;  /* 0x00000005ff007c0c */ /* 0x000fe2000bf05300 */
[----:B------:R0:W3:Y:S01]  /*06c0*/  @!UP3 SYNCS.EXCH.64 URZ, [UR10+0x78], UR8 ;  /* 0x000078080a3fb5b2 */ /* 0x0000e20008000100 */
[----:B------:R0:W3:Y:S01]  /*06d0*/  @!UP4 SYNCS.EXCH.64 URZ, [UR10+0x80], UR8 ;  /* 0x000080080a3fc5b2 */ /* 0x0000e20008000100 */
[----:B------:R0:W3:Y:S01]  /*06e0*/  @!UP5 SYNCS.EXCH.64 URZ, [UR10+0x88], UR8 ;  /* 0x000088080a3fd5b2 */ /* 0x0000e20008000100 */
[----:B------:R-:W-:Y:S01]  /*06f0*/  NOP ;  /* 0x0000000000007918 */ /* 0x000fe20000000000 */
[----:B---34-:R-:W-:Y:S08]  /*0700*/  BAR.SYNC.DEFER_BLOCKING 0x0 ;  /* 0x0000000000007b1d */ /* 0x018ff00000010000 */
[----:B0-----:R-:W-:Y:S05]  /*0710*/  @!P0 BRA `(.L_x_3) ;  /* 0x0000000000208947 */ /* 0x001fea0003800000 */
[----:B------:R-:W0:Y:S02]  /*0720*/  LDC.64 R4, c[0x0][0x598] ;  /* 0x00016600ff047b82 */ /* 0x000e240000000a00 */
[----:B0-----:R-:W2:Y:S02]  /*0730*/  LDG.E.64 R4, desc[UR22][R4.64] ;  /* 0x0000001604047981 */ /* 0x001ea4000c1e1b00 */
[----:B--2---:R-:W-:-:S04]  /*0740*/  ISETP.NE.U32.AND P0, PT, R4, RZ, PT ;  /* 0x000000ff0400720c */ /* 0x004fc80003f05070 */
[----:B------:R-:W-:-:S13]  /*0750*/  ISETP.NE.AND.EX P0, PT, R5, RZ, PT, P0 ;  /* 0x000000ff0500720c */ /* 0x000fda0003f05300 */
[----:B------:R-:W-:Y:S05]  /*0760*/  @!P0 BRA `(.L_x_3) ;  /* 0x00000000000c8947 */ /* 0x000fea0003800000 */
[----:B------:R-:W2:Y:S02]  /*0770*/  LD.E R4, desc[UR22][R4.64] ;  /* 0x0000001604047980 */ /* 0x000ea4000c101900 */
[----:B--2---:R-:W-:Y:S01]  /*0780*/  R2UR UR25, R4 ;  /* 0x00000000041972ca */ /* 0x004fe200000e0000 */
[----:B------:R-:W-:-:S14]  /*0790*/  BRA `(.L_x_4) ;  /* 0x0000000000247947 */ /* 0x000fdc0003800000 */
.L_x_3:
[----:B------:R-:W-:Y:S02]  /*07a0*/  ULDC.64 UR4, c[0x0][0x588] ;  /* 0x0001620000047ab9 */ /* 0x000fe40000000a00 */
[----:B------:R-:W-:-:S04]  /*07b0*/  ISETP.NE.U32.AND P0, PT, RZ, UR4, PT ;  /* 0x00000004ff007c0c */ /* 0x000fc8000bf05070 */
[----:B------:R-:W-:-:S13]  /*07c0*/  ISETP.NE.AND.EX P0, PT, RZ, UR5, PT, P0 ;  /* 0x00000005ff007c0c */ /* 0x000fda000bf05300 */
[----:B------:R-:W-:Y:S05]  /*07d0*/  @!P0 BRA `(.L_x_5) ;  /* 0x0000000000108947 */ /* 0x000fea0003800000 */
[----:B------:R-:W0:Y:S02]  /*07e0*/  LDC.64 R4, c[0x0][0x588] ;  /* 0x00016200ff047b82 */ /* 0x000e240000000a00 */
[----:B0-----:R-:W2:Y:S02]  /*07f0*/  LDG.E R4, desc[UR22][R4.64] ;  /* 0x0000001604047981 */ /* 0x001ea4000c1e1900 */
[----:B--2---:R-:W-:Y:S01]  /*0800*/  R2UR UR25, R4 ;  /* 0x00000000041972ca */ /* 0x004fe200000e0000 */
[----:B------:R-:W-:-:S14]  /*0810*/  BRA `(.L_x_4) ;  /* 0x0000000000047947 */ /* 0x000fdc0003800000 */
.L_x_5:
[----:B------:R-:W-:-:S05]  /*0820*/  ULDC UR25, c[0x0][0x580] ;  /* 0x0001600000197ab9 */ /* 0x000fca0000000800 */
.L_x_4:
[----:B------:R-:W-:Y:S02]  /*0830*/  ULDC.64 UR4, c[0x0][0x5a0] ;  /* 0x0001680000047ab9 */ /* 0x000fe40000000a00 */
[----:B------:R-:W-:-:S04]  /*0840*/  ISETP.NE.U32.AND P0, PT, RZ, UR4, PT ;  /* 0x00000004ff007c0c */ /* 0x000fc8000bf05070 */
[----:B------:R-:W-:-:S13]  /*0850*/  ISETP.NE.AND.EX P0, PT, RZ, UR5, PT, P0 ;  /* 0x00000005ff007c0c */ /* 0x000fda000bf05300 */
[----:B------:R-:W-:Y:S05]  /*0860*/  @!P0 BRA `(.L_x_6) ;  /* 0x0000000000208947 */ /* 0x000fea0003800000 */
        /* <DEDUP_REMOVED lines=8> */
.L_x_6:
        /* <DEDUP_REMOVED lines=8> */
.L_x_8:
[----:B------:R-:W-:-:S05]  /*0970*/  ULDC UR26, c[0x0][0x584] ;  /* 0x00016100001a7ab9 */ /* 0x000fca0000000800 */
.L_x_7:
[----:B------:R-:W0:Y:S01]  /*0980*/  LDC R0, c[0x0][0x65c] ;  /* 0x00019700ff007b82 */ /* 0x000e220000000800 */
[----:B------:R-:W1:Y:S01]  /*0990*/  S2R R12, SR_CTAID.Y ;  /* 0x00000000000c7919 */ /* 0x000e620000002600 */
[----:B------:R-:W-:Y:S01]  /*09a0*/  IMAD.MOV.U32 R5, RZ, RZ, RZ ;  /* 0x000000ffff057224 */ /* 0x000fe200078e00ff */
[----:B------:R-:W-:Y:S01]  /*09b0*/  UISETP.NE.AND UP0, UPT, UR14, 0x2, UPT ;  /* 0x000000020e00788c */ /* 0x000fe2000bf05270 */
[----:B------:R-:W2:Y:S01]  /*09c0*/  S2R R4, SR_CTAID.X ;  /* 0x0000000000047919 */ /* 0x000ea20000002500 */
[----:B------:R-:W-:Y:S01]  /*09d0*/  ULDC UR7, c[0x0][0x28c] ;  /* 0x0000a30000077ab9 */ /* 0x000fe20000000800 */
[----:B------:R-:W-:Y:S01]  /*09e0*/  UMOV UR5, URZ ;  /* 0x0000003f00057c82 */ /* 0x000fe20008000000 */
[----:B------:R-:W-:Y:S02]  /*09f0*/  UIADD3 UR7, UR7, 0x1f, URZ ;  /* 0x0000001f07077890 */ /* 0x000fe4000fffe03f */
[----:B------:R-:W-:Y:S01]  /*0a00*/  PLOP3.LUT P0, PT, PT, PT, UP0, 0x80, 0x0 ;  /* 0x000000000000781c */ /* 0x000fe20003f0f008 */
[----:B------:R-:W-:Y:S01]  /*0a10*/  UMOV UR4, URZ ;  /* 0x0000003f00047c82 */ /* 0x000fe20008000000 */
[----:B------:R-:W-:Y:S01]  /*0a20*/  ULDC.64 UR18, c[0x0][0x650] ;  /* 0x0001940000127ab9 */ /* 0x000fe20000000a00 */
[----:B------:R-:W-:-:S04]  /*0a30*/  USHF.R.S32.HI UR10, URZ, 0x1f, UR7 ;  /* 0x0000001f3f0a7899 */ /* 0x000fc80008011407 */
[----:B------:R-:W-:-:S04]  /*0a40*/  ULEA.HI UR10, UR10, UR7, URZ, 0x5 ;  /* 0x000000070a0a7291 */ /* 0x000fc8000f8f283f */
[----:B------:R-:W-:Y:S01]  /*0a50*/  USHF.R.S32.HI UR14, URZ, 0x5, UR10 ;  /* 0x000000053f0e7899 */ /* 0x000fe2000801140a */
[----:B0-----:R-:W-:-:S13]  /*0a60*/  ISETP.NE.AND P2, PT, R0, 0x1, PT ;  /* 0x000000010000780c */ /* 0x001fda0003f45270 */
[----:B------:R-:W2:Y:S01]  /*0a70*/  @P2 LDC R9, c[0x0][0x10] ;  /* 0x00000400ff092b82 */ /* 0x000ea20000000800 */
[----:B-1----:R-:W-:Y:S02]  /*0a80*/  @P2 IMAD.MOV.U32 R6, RZ, RZ, R12 ;  /* 0x000000ffff062224 */ /* 0x002fe400078e000c */
[----:B------:R-:W-:-:S05]  /*0a90*/  @P2 IMAD.MOV.U32 R7, RZ, RZ, RZ ;  /* 0x000000ffff072224 */ /* 0x000fca00078e00ff */
[----:B------:R-:W0:Y:S01]  /*0aa0*/  @!P2 LDC R11, c[0x0][0xc] ;  /* 0x00000300ff0bab82 */ /* 0x000e220000000800 */
[----:B------:R-:W-:Y:S01]  /*0ab0*/  ULDC UR8, c[0x0][0xc] ;  /* 0x0000030000087ab9 */ /* 0x000fe20000000800 */
[----:B------:R-:W-:Y:S01]  /*0ac0*/  ULDC UR9, c[0x0][0x10] ;  /* 0x0000040000097ab9 */ /* 0x000fe20000000800 */
[----:B------:R-:W-:Y:S01]  /*0ad0*/  ULDC UR7, c[0x0][0x14] ;  /* 0x0000050000077ab9 */ /* 0x000fe20000000800 */
[----:B------:R-:W-:-:S04]  /*0ae0*/  UIMAD.WIDE.U32 UR8, UR8, UR9, URZ ;  /* 0x00000009080872a5 */ /* 0x000fc8000f8e003f */
[----:B------:R-:W-:Y:S02]  /*0af0*/  UIMAD.WIDE.U32 UR20, UR8, UR7, URZ ;  /* 0x00000007081472a5 */ /* 0x000fe4000f8e003f */
[----:B------:R-:W-:-:S04]  /*0b00*/  UIMAD UR15, UR9, UR7, URZ ;  /* 0x00000007090f72a4 */ /* 0x000fc8000f8e023f */
[----:B------:R-:W-:Y:S01]  /*0b10*/  UIADD3 UR15, UR21, UR15, URZ ;  /* 0x0000000f150f7290 */ /* 0x000fe2000fffe03f */
[----:B--2---:R-:W-:-:S04]  /*0b20*/  @P2 IMAD.WIDE.U32 R8, R4, R9, R6 ;  /* 0x0000000904082225 */ /* 0x004fc800078e0006 */
[----:B------:R-:W-:Y:S02]  /*0b30*/  @P2 IMAD.MOV.U32 R13, RZ, RZ, R8 ;  /* 0x000000ffff0d2224 */ /* 0x000fe400078e0008 */
[----:B0-----:R-:W-:-:S04]  /*0b40*/  @!P2 IMAD.WIDE.U32 R6, R11, R12, R4 ;  /* 0x0000000c0b06a225 */ /* 0x001fc800078e0004 */
[----:B------:R-:W-:Y:S02]  /*0b50*/  @P2 IMAD.MOV.U32 R11, RZ, RZ, RZ ;  /* 0x000000ffff0b2224 */ /* 0x000fe400078e00ff */
[----:B------:R-:W-:Y:S02]  /*0b60*/  @!P2 IMAD.MOV.U32 R13, RZ, RZ, R6 ;  /* 0x000000ffff0da224 */ /* 0x000fe400078e0006 */
[----:B------:R-:W-:Y:S02]  /*0b70*/  @P2 IMAD.IADD R10, R9, 0x1, R11 ;  /* 0x00000001090a2824 */ /* 0x000fe400078e020b */
[----:B------:R-:W-:Y:S01]  /*0b80*/  @!P2 IMAD.MOV.U32 R10, RZ, RZ, R7 ;  /* 0x000000ffff0aa224 */ /* 0x000fe200078e0007 */
[----:B------:R0:W-:Y:S01]  /*0b90*/  STL [R1+0x80], R13 ;  /* 0x0000800d01007387 */ /* 0x0001e20000100800 */
[----:B------:R-:W-:Y:S02]  /*0ba0*/  IMAD.MOV.U32 R18, RZ, RZ, R13 ;  /* 0x000000ffff127224 */ /* 0x000fe400078e000d */
[----:B------:R-:W-:Y:S01]  /*0bb0*/  IMAD.MOV.U32 R19, RZ, RZ, R10 ;  /* 0x000000ffff137224 */ /* 0x000fe200078e000a */
[----:B------:R0:W-:Y:S01]  /*0bc0*/  STL [R1+0x7c], R10 ;  /* 0x00007c0a01007387 */ /* 0x0001e20000100800 */
[----:B------:R-:W-:Y:S05]  /*0bd0*/  @P0 BRA `(.L_x_9) ;  /* 0x0000000000280947 */ /* 0x000fea0003800000 */
[----:B------:R-:W-:Y:S01]  /*0be0*/  IADD3 R18, P0, R18, UR20, RZ ;  /* 0x0000001412127c10 */ /* 0x000fe2000ff1e0ff */
[----:B------:R-:W-:Y:S02]  /*0bf0*/  UISETP.GE.U32.AND UP0, UPT, UR14, 0x6, UPT ;  /* 0x000000060e00788c */ /* 0x000fe4000bf06070 */
[----:B------:R-:W-:Y:S01]  /*0c00*/  UIMAD.WIDE.U32 UR4, UR14, -0x55555555, URZ ;  /* 0xaaaaaaab0e0478a5 */ /* 0x000fe2000f8e003f */
[----:B------:R-:W-:Y:S01]  /*0c10*/  IADD3.X R19, R19, UR15, RZ, P0, !PT ;  /* 0x0000000f13137c10 */ /* 0x000fe200087fe4ff */
[----:B------:R1:W-:Y:S02]  /*0c20*/  STL [R1+0x80], R18 ;  /* 0x0000801201007387 */ /* 0x0003e40000100800 */
[----:B------:R-:W-:Y:S02]  /*0c30*/  USHF.R.U32.HI UR5, URZ, 0x2, UR5 ;  /* 0x000000023f057899 */ /* 0x000fe40008011605 */
[----:B------:R1:W-:Y:S01]  /*0c40*/  STL [R1+0x7c], R19 ;  /* 0x00007c1301007387 */ /* 0x0003e20000100800 */
[----:B------:R-:W-:-:S02]  /*0c50*/  UMOV UR4, URZ ;  /* 0x0000003f00047c82 */ /* 0x000fc40008000000 */
[----:B------:R-:W-:Y:S02]  /*0c60*/  @UP0 ULOP3.LUT UR4, UR5, 0x1, URZ, 0xc0, !UPT ;  /* 0x0000000105040892 */ /* 0x000fe4000f8ec03f */
[----:B------:R-:W-:-:S12]  /*0c70*/  UIMAD UR5, UR5, -0x6, UR14 ;  /* 0xfffffffa050578a4 */ /* 0x000fd8000f8e020e */
.L_x_9:
[----:B------:R-:W-:Y:S01]  /*0c80*/  IMAD.MOV.U32 R8, RZ, RZ, -0x1 ;  /* 0xffffffffff087424 */ /* 0x000fe200078e00ff */
[----:B------:R-:W-:Y:S01]  /*0c90*/  ISETP.GE.U32.AND P0, PT, R18, UR18, PT ;  /* 0x0000001212007c0c */ /* 0x000fe2000bf06070 */
[----:B------:R-:W-:Y:S01]  /*0ca0*/  IMAD.MOV.U32 R6, RZ, RZ, -0x1 ;  /* 0xffffffffff067424 */ /* 0x000fe200078e00ff */
[----:B------:R-:W-:Y:S01]  /*0cb0*/  PRMT R0, RZ, 0x7610, R0 ;  /* 0x00007610ff007816 */ /* 0x000fe20000000000 */
[----:B------:R-:W-:Y:S01]  /*0cc0*/  IMAD.MOV.U32 R7, RZ, RZ, -0x1 ;  /* 0xffffffffff077424 */ /* 0x000fe200078e00ff */
[----:B------:R2:W-:Y:S01]  /*0cd0*/  STL [R1+0x84], R8 ;  /* 0x0000840801007387 */ /* 0x0005e20000100800 */
[----:B------:R-:W-:-:S03]  /*0ce0*/  ISETP.GE.U32.AND.EX P0, PT, R19, UR19, PT, P0 ;  /* 0x0000001313007c0c */ /* 0x000fc6000bf06100 */
[----:B------:R2:W-:Y:S04]  /*0cf0*/  STL [R1+0x78], R6 ;  /* 0x0000780601007387 */ /* 0x0005e80000100800 */
[----:B------:R2:W-:Y:S06]  /*0d00*/  STL [R1+0x88], R7 ;  /* 0x0000880701007387 */ /* 0x0005ec0000100800 */
[----:B------:R-:W-:Y:S05]  /*0d10*/  @P0 BRA `(.L_x_10) ;  /* 0x0000000400680947 */ /* 0x000fea0003800000 */
[----:B------:R-:W3:Y:S01]  /*0d20*/  LDC.64 R14, c[0x0][0x628] ;  /* 0x00018a00ff0e7b82 */ /* 0x000ee20000000a00 */
[----:B--2---:R-:W-:Y:S02]  /*0d30*/  IMAD.MOV.U32 R6, RZ, RZ, R18 ;  /* 0x000000ffff067224 */ /* 0x004fe400078e0012 */
[----:B------:R-:W-:-:S05]  /*0d40*/  IMAD.MOV.U32 R7, RZ, RZ, R19 ;  /* 0x000000ffff077224 */ /* 0x000fca00078e0013 */
[----:B------:R-:W2:Y:S08]  /*0d50*/  LDC R0, c[0x0][0x630] ;  /* 0x00018c00ff007b82 */ /* 0x000eb00000000800 */
[----:B------:R-:W4:Y:S01]  /*0d60*/  LDC.64 R16, c[0x0][0x620] ;  /* 0x00018800ff107b82 */ /* 0x000f220000000a00 */
[----:B---3--:R-:W-:-:S04]  /*0d70*/  ISETP.NE.U32.AND P0, PT, R14, RZ, PT ;  /* 0x000000ff0e00720c */ /* 0x008fc80003f05070 */
[----:B------:R-:W-:-:S13]  /*0d80*/  ISETP.NE.AND.EX P0, PT, R15, RZ, PT, P0 ;  /* 0x000000ff0f00720c */ /* 0x000fda0003f05300 */
[----:B--2-4-:R-:W-:Y:S05]  /*0d90*/  @!P0 BRA `(.L_x_11) ;  /* 0x0000000000288947 */ /* 0x014fea0003800000 */
[----:B------:R-:W2:Y:S02]  /*0da0*/  LDC R11, c[0x0][0x634] ;  /* 0x00018d00ff0b7b82 */ /* 0x000ea40000000800 */
[----:B--2---:R-:W-:-:S05]  /*0db0*/  IADD3 R11, P0, R18, R11, RZ ;  /* 0x0000000b120b7210 */ /* 0x004fca0007f1e0ff */
[----:B0-----:R-:W-:-:S04]  /*0dc0*/  IMAD.X R13, RZ, RZ, R19, P0 ;  /* 0x000000ffff0d7224 */ /* 0x001fc800000e0613 */
[----:B------:R-:W-:-:S04]  /*0dd0*/  IMAD.WIDE.U32 R6, R13, R14, RZ ;  /* 0x0000000e0d067225 */ /* 0x000fc800078e00ff */
[----:B------:R-:W-:-:S04]  /*0de0*/  IMAD.WIDE.U32 R8, P0, R11, R15, R6 ;  /* 0x0000000f0b087225 */ /* 0x000fc80007800006 */
[----:B------:R-:W-:-:S04]  /*0df0*/  IMAD.WIDE.U32 R6, R11, R14, RZ ;  /* 0x0000000e0b067225 */ /* 0x000fc800078e00ff */
[----:B------:R-:W-:Y:S01]  /*0e00*/  IMAD.X R11, RZ, RZ, RZ, P0 ;  /* 0x000000ffff0b7224 */ /* 0x000fe200000e06ff */
[----:B------:R-:W-:Y:S01]  /*0e10*/  IADD3 RZ, P0, R7, R8, RZ ;  /* 0x0000000807ff7210 */ /* 0x000fe20007f1e0ff */
[----:B------:R-:W-:-:S04]  /*0e20*/  IMAD.MOV.U32 R10, RZ, RZ, R9 ;  /* 0x000000ffff0a7224 */ /* 0x000fc800078e0009 */
[----:B------:R-:W-:-:S08]  /*0e30*/  IMAD.WIDE.U32.X R6, R13, R15, R10, P0 ;  /* 0x0000000f0d067225 */ /* 0x000fd000000e040a */
.L_x_11:
[-CC-:B------:R-:W-:Y:S01]  /*0e40*/  SHF.R.U64 R25, R6, R0.reuse, R7.reuse ;  /* 0x0000000006197219 */ /* 0x180fe20000001207 */
[----:B0-----:R-:W0:Y:S01]  /*0e50*/  LDC R10, c[0x0][0x618] ;  /* 0x00018600ff0a7b82 */ /* 0x001e220000000800 */
[----:B------:R-:W-:Y:S01]  /*0e60*/  SHF.R.U32.HI R5, RZ, R0, R7 ;  /* 0x00000000ff057219 */ /* 0x000fe20000011607 */
[----:B------:R-:W-:Y:S01]  /*0e70*/  IMAD.MOV.U32 R6, RZ, RZ, R18 ;  /* 0x000000ffff067224 */ /* 0x000fe200078e0012 */
[----:B------:R-:W-:Y:S01]  /*0e80*/  IADD3 R9, P0, RZ, -R25, RZ ;  /* 0x80000019ff097210 */ /* 0x000fe20007f1e0ff */
[----:B------:R-:W-:Y:S01]  /*0e90*/  IMAD.MOV.U32 R7, RZ, RZ, R19 ;  /* 0x000000ffff077224 */ /* 0x000fe200078e0013 */
[----:B------:R-:W-:Y:S01]  /*0ea0*/  I2FP.F32.U32 R0, R4 ;  /* 0x0000000400007245 */ /* 0x000fe20000201000 */
[----:B------:R-:W-:Y:S02]  /*0eb0*/  ULDC UR7, c[0x0][0x150] ;  /* 0x0000540000077ab9 */ /* 0x000fe40000000800 */
[----:B------:R-:W2:Y:S01]  /*0ec0*/  LDC.64 R22, c[0x0][0x640] ;  /* 0x00019000ff167b82 */ /* 0x000ea20000000a00 */
[----:B------:R-:W-:-:S02]  /*0ed0*/  IMAD.X R11, RZ, RZ, ~R5, P0 ;  /* 0x000000ffff0b7224 */ /* 0x000fc400000e0e05 */
[----:B------:R-:W-:Y:S01]  /*0ee0*/  FMUL R0, R0, UR7 ;  /* 0x0000000700007c20 */ /* 0x000fe20008400000 */
[----:B------:R-:W-:Y:S01]  /*0ef0*/  IMAD.WIDE.U32 R6, R9, R16, R6 ;  /* 0x0000001009067225 */ /* 0x000fe200078e0006 */
[----:B------:R-:W-:-:S03]  /*0f00*/  ULDC UR7, c[0x0][0x154] ;  /* 0x0000550000077ab9 */ /* 0x000fc60000000800 */
[----:B------:R-:W-:Y:S01]  /*0f10*/  IMAD R8, R11, R16, RZ ;  /* 0x000000100b087224 */ /* 0x000fe200078e02ff */
[----:B------:R-:W3:Y:S01]  /*0f20*/  LDC R5, c[0x0][0x144] ;  /* 0x00005100ff057b82 */ /* 0x000ee20000000800 */
[----:B------:R-:W4:Y:S02]  /*0f30*/  F2I.U32.TRUNC.NTZ R0, R0 ;  /* 0x0000000000007305 */ /* 0x000f24000020f000 */
[----:B------:R-:W-:-:S04]  /*0f40*/  IMAD R9, R9, R17, R8 ;  /* 0x0000001109097224 */ /* 0x000fc800078e0208 */
[----:B------:R-:W-:Y:S01]  /*0f50*/  IMAD.IADD R7, R7, 0x1, R9 ;  /* 0x0000000107077824 */ /* 0x000fe200078e0209 */
[----:B------:R-:W5:Y:S01]  /*0f60*/  LDC R16, c[0x0][0x608] ;  /* 0x00018200ff107b82 */ /* 0x000f620000000800 */
[----:B------:R-:W-:-:S03]  /*0f70*/  IMAD.MOV.U32 R9, RZ, RZ, -0x1 ;  /* 0xffffffffff097424 */ /* 0x000fc600078e00ff */
[--C-:B0-----:R-:W-:Y:S02]  /*0f80*/  SHF.R.U64 R14, R6, R10, R7.reuse ;  /* 0x0000000a060e7219 */ /* 0x101fe40000001207 */
[----:B------:R-:W-:Y:S02]  /*0f90*/  I2FP.F32.U32 R6, R12 ;  /* 0x0000000c00067245 */ /* 0x000fe40000201000 */
[----:B------:R-:W0:Y:S01]  /*0fa0*/  LDC R20, c[0x0][0x658] ;  /* 0x00019600ff147b82 */ /* 0x000e220000000800 */
[----:B--2---:R-:W-:Y:S01]  /*0fb0*/  ISETP.NE.U32.AND P0, PT, R22, RZ, PT ;  /* 0x000000ff1600720c */ /* 0x004fe20003f05070 */
[----:B----4-:R-:W-:Y:S02]  /*0fc0*/  IMAD.MOV R8, RZ, RZ, -R0 ;  /* 0x000000ffff087224 */ /* 0x010fe400078e0a00 */
[----:B------:R-:W-:Y:S01]  /*0fd0*/  FMUL R6, R6, UR7 ;  /* 0x0000000706067c20 */ /* 0x000fe20008400000 */
[----:B------:R-:W-:Y:S02]  /*0fe0*/  SHF.R.U32.HI R7, RZ, R10, R7 ;  /* 0x0000000aff077219 */ /* 0x000fe40000011607 */
[----:B------:R-:W-:Y:S01]  /*0ff0*/  ISETP.NE.AND.EX P0, PT, R23, RZ, PT, P0 ;  /* 0x000000ff1700720c */ /* 0x000fe20003f05300 */
[----:B------:R2:W4:Y:S01]  /*1000*/  F2I.U32.TRUNC.NTZ R13, R6 ;  /* 0x00000006000d7305 */ /* 0x000522000020f000 */
[----:B------:R-:W2:Y:S01]  /*1010*/  LDC R15, c[0x0][0x148] ;  /* 0x00005200ff0f7b82 */ /* 0x000ea20000000800 */
[----:B---3--:R-:W-:-:S07]  /*1020*/  IMAD R0, R5, R8, R4 ;  /* 0x0000000805007224 */ /* 0x008fce00078e0204 */
[----:B-1----:R-:W1:Y:S01]  /*1030*/  LDC R18, c[0x0][0x600] ;  /* 0x00018000ff127b82 */ /* 0x002e620000000800 */
[-CC-:B-----5:R-:W-:Y:S02]  /*1040*/  SHF.R.U64 R26, R14, R16.reuse, R7.reuse ;  /* 0x000000100e1a7219 */ /* 0x1a0fe40000001207 */
[----:B------:R-:W-:Y:S01]  /*1050*/  SHF.R.U32.HI R5, RZ, R16, R7 ;  /* 0x00000010ff057219 */ /* 0x000fe20000011607 */
[----:B------:R-:W-:-:S04]  /*1060*/  IMAD.MOV.U32 R7, RZ, RZ, 0x1 ;  /* 0x00000001ff077424 */ /* 0x000fc800078e00ff */
[----:B------:R-:W3:Y:S01]  /*1070*/  LDC R19, c[0x0][0x648] ;  /* 0x00019200ff137b82 */ /* 0x000ee20000000800 */
[-C--:B0-----:R-:W-:Y:S02]  /*1080*/  SHF.L.U32 R4, R9, R20.reuse, RZ ;  /* 0x0000001409047219 */ /* 0x081fe400000006ff */
[--C-:B------:R-:W-:Y:S02]  /*1090*/  SHF.R.U64 R16, R26, R20, R5.reuse ;  /* 0x000000141a107219 */ /* 0x100fe40000001205 */
[----:B------:R-:W-:Y:S02]  /*10a0*/  LOP3.LUT R11, RZ, R4, RZ, 0x33, !PT ;  /* 0x00000004ff0b7212 */ /* 0x000fe400078e33ff */
[-C--:B------:R-:W-:Y:S01]  /*10b0*/  SHF.R.U32.HI R5, RZ, R20.reuse, R5 ;  /* 0x00000014ff057219 */ /* 0x080fe20000011605 */
[----:B------:R-:W0:Y:S01]  /*10c0*/  LDC R21, c[0x0][0x638] ;  /* 0x00018e00ff157b82 */ /* 0x000e220000000800 */
[----:B------:R-:W-:Y:S01]  /*10d0*/  SHF.L.U32 R10, R7, R20, RZ ;  /* 0x00000014070a7219 */ /* 0x000fe200000006ff */
[----:B------:R-:W-:-:S06]  /*10e0*/  IMAD.MOV.U32 R4, RZ, RZ, R16 ;  /* 0x000000ffff047224 */ /* 0x000fcc00078e0010 */
[----:B------:R-:W0:Y:S01]  /*10f0*/  LDC R24, c[0x0][0x610] ;  /* 0x00018400ff187b82 */ /* 0x000e220000000800 */
[----:B--2-4-:R-:W-:Y:S05]  /*1100*/  @!P0 BRA `(.L_x_12) ;  /* 0x0000000000288947 */ /* 0x014fea0003800000 */
[----:B------:R-:W2:Y:S02]  /*1110*/  LDC R9, c[0x0][0x64c] ;  /* 0x00019300ff097b82 */ /* 0x000ea40000000800 */
[----:B--2---:R-:W-:-:S05]  /*1120*/  IADD3 R9, P0, R16, R9, RZ ;  /* 0x0000000910097210 */ /* 0x004fca0007f1e0ff */
[----:B------:R-:W-:-:S04]  /*1130*/  IMAD.X R17, RZ, RZ, R5, P0 ;  /* 0x000000ffff117224 */ /* 0x000fc800000e0605 */
[----:B------:R-:W-:-:S04]  /*1140*/  IMAD.WIDE.U32 R4, R17, R22, RZ ;  /* 0x0000001611047225 */ /* 0x000fc800078e00ff */
[----:B------:R-:W-:-:S04]  /*1150*/  IMAD.WIDE.U32 R6, P0, R9, R23, R4 ;  /* 0x0000001709067225 */ /* 0x000fc80007800004 */
[----:B------:R-:W-:-:S04]  /*1160*/  IMAD.WIDE.U32 R4, R9, R22, RZ ;  /* 0x0000001609047225 */ /* 0x000fc800078e00ff */
[----:B------:R-:W-:Y:S01]  /*1170*/  IMAD.X R9, RZ, RZ, RZ, P0 ;  /* 0x000000ffff097224 */ /* 0x000fe200000e06ff */
[----:B------:R-:W-:Y:S01]  /*1180*/  IADD3 RZ, P0, R5, R6, RZ ;  /* 0x0000000605ff7210 */ /* 0x000fe20007f1e0ff */
[----:B------:R-:W-:-:S04]  /*1190*/  IMAD.MOV.U32 R8, RZ, RZ, R7 ;  /* 0x000000ffff087224 */ /* 0x000fc800078e0007 */
[----:B------:R-:W-:-:S08]  /*11a0*/  IMAD.WIDE.U32.X R4, R17, R23, R8, P0 ;  /* 0x0000001711047225 */ /* 0x000fd000000e0408 */
.L_x_12:
[----:B---3--:R-:W-:Y:S01]  /*11b0*/  SHF.R.U64 R4, R4, R19, R5 ;  /* 0x0000001304047219 */ /* 0x008fe20000001205 */
[----:B-1----:R-:W-:Y:S01]  /*11c0*/  VIADD R5, R18, 0xffffffff ;  /* 0xffffffff12057836 */ /* 0x002fe20000000000 */
[----:B------:R-:W-:Y:S01]  /*11d0*/  LOP3.LUT R11, R26, R11, RZ, 0xc0, !PT ;  /* 0x0000000b1a0b7212 */ /* 0x000fe200078ec0ff */
[----:B------:R-:W-:Y:S02]  /*11e0*/  IMAD.MOV R13, RZ, RZ, -R13 ;  /* 0x000000ffff0d7224 */ /* 0x000fe400078e0a0d */
[----:B------:R-:W-:Y:S01]  /*11f0*/  IMAD.MOV R6, RZ, RZ, -R4 ;  /* 0x000000ffff067224 */ /* 0x000fe200078e0a04 */
[----:B------:R-:W-:Y:S01]  /*1200*/  LOP3.LUT R14, R14, R5, RZ, 0xc0, !PT ;  /* 0x000000050e0e7212 */ /* 0x000fe200078ec0ff */
[----:B------:R-:W-:Y:S02]  /*1210*/  @P2 IMAD R0, R15, R13, R12 ;  /* 0x0000000d0f002224 */ /* 0x000fe400078e020c */
[----:B------:R-:W-:Y:S02]  /*1220*/  IMAD R11, R10, R4, R11 ;  /* 0x000000040a0b7224 */ /* 0x000fe400078e020b */
[----:B0-----:R-:W-:-:S02]  /*1230*/  IMAD R5, R6, R21, R16 ;  /* 0x0000001506057224 */ /* 0x001fc400078e0210 */
[----:B------:R-:W-:Y:S02]  /*1240*/  IMAD R4, R11, R24, R0 ;  /* 0x000000180b047224 */ /* 0x000fe400078e0200 */
[----:B------:R-:W-:Y:S02]  /*1250*/  IMAD R5, R5, R18, R14 ;  /* 0x0000001205057224 */ /* 0x000fe400078e020e */
[----:B------:R-:W-:-:S03]  /*1260*/  IMAD.MOV.U32 R0, RZ, RZ, 0x1 ;  /* 0x00000001ff007424 */ /* 0x000fc600078e00ff */
[----:B------:R-:W-:Y:S02]  /*1270*/  SEL R6, R5, R4, !P2 ;  /* 0x0000000405067207 */ /* 0x000fe40005000000 */
[----:B------:R-:W-:-:S03]  /*1280*/  SEL R4, R4, R5, !P2 ;  /* 0x0000000504047207 */ /* 0x000fc60005000000 */
[----:B------:R3:W-:Y:S04]  /*1290*/  STL [R1+0x88], R6 ;  /* 0x0000880601007387 */ /* 0x0007e80000100800 */
[----:B------:R3:W-:Y:S04]  /*12a0*/  STL [R1+0x78], R25 ;  /* 0x0000781901007387 */ /* 0x0007e80000100800 */
[----:B------:R3:W-:Y:S02]  /*12b0*/  STL [R1+0x84], R4 ;  /* 0x0000840401007387 */ /* 0x0007e40000100800 */
.L_x_10:
[----:B------:R-:W-:Y:S05]  /*12c0*/  @!P1 BRA `(.L_x_13) ;  /* 0x000000d8009c9947 */ /* 0x000fea0003800000 */
[----:B------:R-:W-:-:S06]  /*12d0*/  UISETP.GT.U32.AND UP0, UPT, UR12, 0x1, UPT ;  /* 0x000000010c00788c */ /* 0x000fcc000bf04070 */
[----:B------:R-:W-:-:S13]  /*12e0*/  PLOP3.LUT P0, PT, PT, PT, UP0, 0x80, 0x0 ;  /* 0x000000000000781c */ /* 0x000fda0003f0f008 */
[----:B------:R-:W-:Y:S05]  /*12f0*/  @P0 EXIT ;  /* 0x000000000000094d */ /* 0x000fea0003800000 */
.L_x_14:
[----:B------:R-:W-:-:S08]  /*1300*/  NOP ;  /* 0x0000000000007918 */ /* 0x000fd00000000000 */
[----:B------:R-:W4:Y:S02]  /*1310*/  USETMAXREG.TRY_ALLOC.CTAPOOL UP0, 0xe8 ;  /* 0x000000e8000079c8 */ /* 0x000f240008000600 */
[----:B----4-:R-:W-:-:S13]  /*1320*/  PLOP3.LUT P0, PT, PT, PT, UP0, 0x80, 0x0 ;  /* 0x000000000000781c */ /* 0x010fda0003f0f008 */
[----:B------:R-:W-:Y:S05]  /*1330*/  @!P0 BRA `(.L_x_14) ;  /* 0xfffffffc00f08947 */ /* 0x000fea000383ffff */
[----:B------:R-:W-:-:S13]  /*1340*/  LOP3.LUT P0, RZ, R0, 0xff, RZ, 0xc0, !PT ;  /* 0x000000ff00ff7812 */ /* 0x000fda000780c0ff */
[----:B------:R-:W-:Y:S05]  /*1350*/  @!P0 EXIT ;  /* 0x000000000000894d */ /* 0x000fea0003800000 */
[----:B------:R-:W4:Y:S01]  /*1360*/  S2UR UR6, SR_CgaCtaId ;  /* 0x00000000000679c3 */ /* 0x000f220000008800 */
[----:B------:R-:W-:Y:S01]  /*1370*/  SHF.R.S32.HI R0, RZ, 0x1f, R3 ;  /* 0x0000001fff007819 */ /* 0x000fe20000011403 */
[----:B------:R-:W-:Y:S01]  /*1380*/  UIADD3 UR7, UR17, -0x1, URZ ;  /* 0xffffffff11077890 */ /* 0x000fe2000fffe03f */
[----:B------:R-:W-:Y:S02]  /*1390*/  UMOV UR12, 0x400 ;  /* 0x00000400000c7882 */ /* 0x000fe40000000000 */
[CC--:B------:R-:W-:Y:S01]  /*13a0*/  LEA.HI R2, R0.reuse, R3.reuse, RZ, 0x2 ;  /* 0x0000000300027211 */ /* 0x0c0fe200078f10ff */
[----:B------:R-:W-:Y:S01]  /*13b0*/  UISETP.LT.AND UP0, UPT, UR14, 0x1, UPT ;  /* 0x000000010e00788c */ /* 0x000fe2000bf01270 */
[----:B------:R-:W-:Y:S01]  /*13c0*/  LEA.HI R0, R0, R3, RZ, 0x5 ;  /* 0x0000000300007211 */ /* 0x000fe200078f28ff */
[----:B------:R-:W-:Y:S01]  /*13d0*/  ULOP3.LUT UR27, UR13, 0x1, URZ, 0xfc, !UPT ;  /* 0x000000010d1b7892 */ /* 0x000fe2000f8efc3f */
[--C-:B---3--:R-:W-:Y:S01]  /*13e0*/  SHF.R.S32.HI R4, RZ, 0x2, R2.reuse ;  /* 0x00000002ff047819 */ /* 0x108fe20000011402 */
[----:B------:R-:W-:Y:S01]  /*13f0*/  USEL UR16, UR14, 0x1, UP0 ;  /* 0x000000010e107887 */ /* 0x000fe20008000000 */
[----:B------:R-:W-:Y:S01]  /*1400*/  SHF.R.S32.HI R5, RZ, 0x1f, R2 ;  /* 0x0000001fff057819 */ /* 0x000fe20000011402 */
[----:B------:R-:W-:-:S02]  /*1410*/  UISETP.NE.AND UP0, UPT, UR7, URZ, UPT ;  /* 0x0000003f0700728c */ /* 0x000fc4000bf05270 */
[----:B------:R-:W-:Y:S01]  /*1420*/  USHF.L.U32 UR28, UR14, 0x1, URZ ;  /* 0x000000010e1c7899 */ /* 0x000fe2000800063f */
[----:B------:R-:W-:Y:S01]  /*1430*/  LEA.HI R5, R5, R4, RZ, 0x3 ;  /* 0x0000000405057211 */ /* 0x000fe200078f18ff */
[----:B------:R-:W-:Y:S02]  /*1440*/  UIADD3 UR16, -UR16, UR14, URZ ;  /* 0x0000000e10107290 */ /* 0x000fe4000fffe13f */
[----:B------:R-:W-:Y:S01]  /*1450*/  USEL UR30, URZ, 0x1, UP0 ;  /* 0x000000013f1e7887 */ /* 0x000fe20008000000 */
[----:B------:R-:W-:Y:S01]  /*1460*/  LOP3.LUT R5, R5, 0xfffffff8, RZ, 0xc0, !PT ;  /* 0xfffffff805057812 */ /* 0x000fe200078ec0ff */
[----:B----4-:R-:W-:-:S04]  /*1470*/  ULEA UR12, UR6, UR12, 0x18 ;  /* 0x0000000c060c7291 */ /* 0x010fc8000f8ec03f */
[----:B------:R-:W-:Y:S01]  /*1480*/  IMAD.IADD R2, R4, 0x1, -R5 ;  /* 0x0000000104027824 */ /* 0x000fe200078e0a05 */
[----:B------:R-:W-:Y:S01]  /*1490*/  USHF.L.U32 UR6, UR7, 0x3, URZ ;  /* 0x0000000307067899 */ /* 0x000fe2000800063f */
[----:B------:R-:W-:Y:S01]  /*14a0*/  SHF.R.S32.HI R5, RZ, 0x5, R0 ;  /* 0x00000005ff057819 */ /* 0x000fe20000011400 */
[----:B------:R-:W-:Y:S02]  /*14b0*/  UIADD3 UR29, UR12, 0x70, URZ ;  /* 0x000000700c1d7890 */ /* 0x000fe4000fffe03f */
[----:B------:R-:W-:Y:S01]  /*14c0*/  ULOP3.LUT UR6, UR6, 0x8, URZ, 0xc0, !UPT ;  /* 0x0000000806067892 */ /* 0x000fe2000f8ec03f */
[--C-:B------:R-:W-:Y:S01]  /*14d0*/  SHF.R.S32.HI R3, RZ, 0x1f, R2.reuse ;  /* 0x0000001fff037819 */ /* 0x100fe20000011402 */
[C-C-:B------:R-:W-:Y:S01]  /*14e0*/  IMAD R0, R5.reuse, -0x10, -R2.reuse ;  /* 0xfffffff005007824 */ /* 0x140fe200078e0a02 */
[----:B------:R-:W-:Y:S02]  /*14f0*/  ULEA UR17, UR17, UR29, 0x3 ;  /* 0x0000001d11117291 */ /* 0x000fe4000f8e183f */
[----:B------:R-:W-:Y:S01]  /*1500*/  ULOP3.LUT UR31, UR6, 0x8, URZ, 0x3c, !UPT ;  /* 0x00000008061f7892 */ /* 0x000fe2000f8e3c3f */
[----:B------:R-:W-:Y:S01]  /*1510*/  IMAD.WIDE R2, R5, 0x10, R2 ;  /* 0x0000001005027825 */ /* 0x000fe200078e0202 */
[----:B------:R-:W-:-:S03]  /*1520*/  ULOP3.LUT UR18, UR6, 0x18, URZ, 0x3c, !UPT ;  /* 0x0000001806127892 */ /* 0x000fc6000f8e3c3f */
[----:B------:R-:W-:Y:S02]  /*1530*/  ULDC UR6, c[0x0][0x284] ;  /* 0x0000a10000067ab9 */ /* 0x000fe40000000800 */
[----:B------:R-:W-:-:S05]  /*1540*/  VIADD R0, R0, UR6 ;  /* 0x0000000600007c36 */ /* 0x000fca0008000000 */
[----:B------:R3:W-:Y:S04]  /*1550*/  STL [R1+0x8c], R0 ;  /* 0x00008c0001007387 */ /* 0x0007e80000100800 */
[----:B------:R3:W-:Y:S02]  /*1560*/  STL.64 [R1+0x90], R2 ;  /* 0x0000900201007387 */ /* 0x0007e40000100a00 */
.L_x_297:
[----:B---3--:R-:W-:Y:S01]  /*1570*/  IMAD.U32 R0, RZ, RZ, UR30 ;  /* 0x0000001eff007e24 */ /* 0x008fe2000f8e00ff */
[----:B0-2---:R-:W3:Y:S01]  /*1580*/  LDC R2, c[0x0][0x28c] ;  /* 0x0000a300ff027b82 */ /* 0x005ee20000000800 */
[----:B------:R-:W-:Y:S01]  /*1590*/  UMOV UR6, URZ ;  /* 0x0000003f00067c82 */ /* 0x000fe20008000000 */
[----:B------:R-:W-:Y:S02]  /*15a0*/  UMOV UR19, UR5 ;  /* 0x0000000500137c82 */ /* 0x000fe40008000000 */
[----:B------:R-:W-:-:S04]  /*15b0*/  SHF.L.U32 R0, R0, 0x1f, RZ ;  /* 0x0000001f00007819 */ /* 0x000fc800000006ff */
[----:B----4-:R-:W4:Y:S01]  /*15c0*/  SYNCS.PHASECHK.TRANS64.TRYWAIT P0, [UR17+-0x8], R0 ;  /* 0xfffff800ff0075a7 */ /* 0x010f220008000151 */
[----:B---3--:R-:W-:Y:S01]  /*15d0*/  ISETP.GE.AND P1, PT, R2, 0x1, PT ;  /* 0x000000010200780c */ /* 0x008fe20003f26270 */
[----:B----4-:R-:W-:-:S12]  /*15e0*/  @!P0 BRA `(.L_x_15) ;  /* 0x000000e8003c8947 */ /* 0x010fd80003800000 */
.L_x_321:
[----:B------:R4:W-:Y:S01]  /*15f0*/  STL [R1+0x74], RZ ;  /* 0x000074ff01007387 */ /* 0x0009e20000100800 */
[----:B------:R-:W-:Y:S01]  /*1600*/  UMOV UR7, URZ ;  /* 0x0000003f00077c82 */ /* 0x000fe20008000000 */
[----:B------:R-:W-:Y:S01]  /*1610*/  UMOV UR8, URZ ;  /* 0x0000003f00087c82 */ /* 0x000fe20008000000 */
[----:B---3--:R-:W-:Y:S01]  /*1620*/  IMAD.MOV.U32 R0, RZ, RZ, RZ ;  /* 0x000000ffff007224 */ /* 0x008fe200078e00ff */
[----:B------:R4:W-:Y:S01]  /*1630*/  STL [R1+0x70], RZ ;  /* 0x000070ff01007387 */ /* 0x0009e20000100800 */
[----:B------:R-:W-:Y:S02]  /*1640*/  CS2R R2, SRZ ;  /* 0x0000000000027805 */ /* 0x000fe4000001ff00 */
[----:B------:R-:W-:Y:S02]  /*1650*/  CS2R R4, SRZ ;  /* 0x0000000000047805 */ /* 0x000fe4000001ff00 */
[----:B--2---:R-:W-:Y:S01]  /*1660*/  CS2R R6, SRZ ;  /* 0x0000000000067805 */ /* 0x004fe2000001ff00 */
[----:B------:R4:W-:Y:S01]  /*1670*/  STL [R1+0x6c], RZ ;  /* 0x00006cff01007387 */ /* 0x0009e20000100800 */
[----:B------:R-:W-:-:S02]  /*1680*/  CS2R R8, SRZ ;  /* 0x0000000000087805 */ /* 0x000fc4000001ff00 */
[----:B0-----:R-:W-:Y:S02]  /*1690*/  CS2R R10, SRZ ;  /* 0x00000000000a7805 */ /* 0x001fe4000001ff00 */
[----:B------:R-:W-:Y:S01]  /*16a0*/  CS2R R12, SRZ ;  /* 0x00000000000c7805 */ /* 0x000fe2000001ff00 */
[----:B------:R4:W-:Y:S01]  /*16b0*/  STL [R1+0x68], RZ ;  /* 0x000068ff01007387 */ /* 0x0009e20000100800 */
[----:B------:R-:W-:Y:S02]  /*16c0*/  CS2R R14, SRZ ;  /* 0x00000000000e7805 */ /* 0x000fe4000001ff00 */
[----:B------:R-:W-:Y:S02]  /*16d0*/  CS2R R16, SRZ ;  /* 0x0000000000107805 */ /* 0x000fe4000001ff00 */
[----:B-1----:R-:W-:Y:S01]  /*16e0*/  CS2R R18, SRZ ;  /* 0x0000000000127805 */ /* 0x002fe2000001ff00 */
[----:B------:R4:W-:Y:S01]  /*16f0*/  STL [R1+0x64], RZ ;  /* 0x000064ff01007387 */ /* 0x0009e20000100800 */
[----:B------:R-:W-:-:S02]  /*1700*/  CS2R R20, SRZ ;  /* 0x0000000000147805 */ /* 0x000fc4000001ff00 */
[----:B------:R-:W-:Y:S02]  /*1710*/  CS2R R22, SRZ ;  /* 0x0000000000167805 */ /* 0x000fe4000001ff00 */
[----:B------:R-:W-:Y:S01]  /*1720*/  CS2R R152, SRZ ;  /* 0x0000000000987805 */ /* 0x000fe2000001ff00 */
[----:B------:R4:W-:Y:S01]  /*1730*/  STL [R1+0x60], RZ ;  /* 0x000060ff01007387 */ /* 0x0009e20000100800 */
[----:B------:R-:W-:Y:S02]  /*1740*/  CS2R R154, SRZ ;  /* 0x00000000009a7805 */ /* 0x000fe4000001ff00 */
[----:B------:R-:W-:Y:S02]  /*1750*/  CS2R R156, SRZ ;  /* 0x00000000009c7805 */ /* 0x000fe4000001ff00 */
[----:B------:R-:W-:Y:S01]  /*1760*/  CS2R R158, SRZ ;  /* 0x00000000009e7805 */ /* 0x000fe2000001ff00 */
        /* <DEDUP_REMOVED lines=45> */
[----:B------:R-:W-:Y:S01]  /*1a40*/  IMAD.MOV.U32 R226, RZ, RZ, RZ ;  /* 0x000000ffffe27224 */ /* 0x000fe200078e00ff */
[----:B------:R-:W-:Y:S01]  /*1a50*/  CS2R R24, SRZ ;  /* 0x0000000000187805 */ /* 0x000fe2000001ff00 */
[----:B------:R-:W-:Y:S01]  /*1a60*/  IMAD.U32 R227, RZ, RZ, UR4 ;  /* 0x00000004ffe37e24 */ /* 0x000fe2000f8e00ff */
[----:B------:R4:W-:Y:S01]  /*1a70*/  STL [R1+0x2c], RZ ;  /* 0x00002cff01007387 */ /* 0x0009e20000100800 */
[----:B------:R-:W-:Y:S02]  /*1a80*/  CS2R R26, SRZ ;  /* 0x00000000001a7805 */ /* 0x000fe4000001ff00 */
[----:B------:R-:W-:-:S02]  /*1a90*/  CS2R R28, SRZ ;  /* 0x00000000001c7805 */ /* 0x000fc4000001ff00 */
[----:B------:R-:W-:Y:S01]  /*1aa0*/  CS2R R30, SRZ ;  /* 0x00000000001e7805 */ /* 0x000fe2000001ff00 */
[----:B------:R4:W-:Y:S01]  /*1ab0*/  STL [R1+0x28], RZ ;  /* 0x000028ff01007387 */ /* 0x0009e20000100800 */
[----:B------:R-:W-:Y:S02]  /*1ac0*/  CS2R R32, SRZ ;  /* 0x0000000000207805 */ /* 0x000fe4000001ff00 */
[----:B------:R-:W-:Y:S02]  /*1ad0*/  CS2R R34, SRZ ;  /* 0x0000000000227805 */ /* 0x000fe4000001ff00 */
[----:B------:R-:W-:Y:S01]  /*1ae0*/  CS2R R36, SRZ ;  /* 0x0000000000247805 */ /* 0x000fe2000001ff00 */
        /* <DEDUP_REMOVED lines=36> */
[----:B------:R4:W-:Y:S01]  /*1d30*/  STL [R1], RZ ;  /* 0x000000ff01007387 */ /* 0x0009e20000100800 */
[----:B------:R-:W-:Y:S02]  /*1d40*/  CS2R R92, SRZ ;  /* 0x00000000005c7805 */ /* 0x000fe4000001ff00 */
[----:B------:R-:W-:Y:S02]  /*1d50*/  CS2R R94, SRZ ;  /* 0x00000000005e7805 */ /* 0x000fe4000001ff00 */
[----:B------:R-:W-:Y:S02]  /*1d60*/  CS2R R96, SRZ ;  /* 0x0000000000607805 */ /* 0x000fe4000001ff00 */
[----:B------:R-:W-:Y:S02]  /*1d70*/  CS2R R98, SRZ ;  /* 0x0000000000627805 */ /* 0x000fe4000001ff00 */
[----:B------:R-:W-:-:S02]  /*1d80*/  CS2R R100, SRZ ;  /* 0x0000000000647805 */ /* 0x000fc4000001ff00 */
[----:B------:R-:W-:Y:S02]  /*1d90*/  CS2R R102, SRZ ;  /* 0x0000000000667805 */ /* 0x000fe4000001ff00 */
        /* <DEDUP_REMOVED lines=23> */
[----:B------:R-:W-:Y:S01]  /*1f10*/  CS2R R150, SRZ ;  /* 0x0000000000967805 */ /* 0x000fe2000001ff00 */
[----:B----4-:R-:W-:Y:S06]  /*1f20*/  @!P1 BRA `(.L_x_16) ;  /* 0x0000001000609947 */ /* 0x010fec0003800000 */
[----:B------:R-:W-:-:S06]  /*1f30*/  UISETP.NE.AND UP0, UPT, UR27, 0x3, UPT ;  /* 0x000000031b00788c */ /* 0x000fcc000bf05270 */
[----:B------:R-:W-:-:S13]  /*1f40*/  PLOP3.LUT P1, PT, PT, PT, UP0, 0x80, 0x0 ;  /* 0x000000000000781c */ /* 0x000fda0003f2f008 */
[----:B------:R-:W-:Y:S05]  /*1f50*/  @!P1 BRA `(.L_x_17) ;  /* 0x0000000000049947 */ /* 0x000fea0003800000 */
[----:B------:R-:W-:Y:S01]  /*1f60*/  BPT.TRAP 0x1 ;  /* 0x000000040000795c */ /* 0x000fe20000300000 */
.L_x_17:
[----:B------:R-:W-:Y:S01]  /*1f70*/  ULEA UR6, UR5, UR12, 0x3 ;  /* 0x0000000c05067291 */ /* 0x000fe2000f8e183f */
[----:B------:R-:W-:-:S05]  /*1f80*/  IMAD.U32 R0, RZ, RZ, UR4 ;  /* 0x00000004ff007e24 */ /* 0x000fca000f8e00ff */
[----:B------:R-:W-:-:S04]  /*1f90*/  SHF.L.U32 R0, R0, 0x1f, RZ ;  /* 0x0000001f00007819 */ /* 0x000fc800000006ff */
[----:B------:R0:W1:Y:S01]  /*1fa0*/  SYNCS.PHASECHK.TRANS64.TRYWAIT P0, [UR6], R0 ;  /* 0x00000000ff0075a7 */ /* 0x0000620008000146 */
[----:B------:R-:W-:Y:S05]  /*1fb0*/  @!P1 BRA `(.L_x_18) ;  /* 0x0000000000049947 */ /* 0x000fea0003800000 */
[----:B------:R-:W-:Y:S01]  /*1fc0*/  BPT.TRAP 0x1 ;  /* 0x000000040000795c */ /* 0x000fe20000300000 */
.L_x_18:
[----:B-1----:R-:W-:Y:S05]  /*1fd0*/  @P0 BRA `(.L_x_19) ;  /* 0x0000000000080947 */ /* 0x002fea0003800000 */
[----:B------:R-:W1:Y:S02]  /*1fe0*/  SYNCS.PHASECHK.TRANS64.TRYWAIT P0, [UR6], R0 ;  /* 0x00000000ff0075a7 */ /* 0x000e640008000146 */
[----:B-1----:R-:W-:Y:S05]  /*1ff0*/  @!P0 BRA `(.L_x_20) ;  /* 0x000000dc00d08947 */ /* 0x002fea0003800000 */
.L_x_19:
[----:B------:R2:W-:Y:S01]  /*2000*/  STL [R1+0x74], RZ ;  /* 0x000074ff01007387 */ /* 0x0005e20000100800 */
[----:B------:R-:W-:Y:S01]  /*2010*/  UIADD3 UR7, UR12, 0x3180, URZ ;  /* 0x000031800c077890 */ /* 0x000fe2000fffe03f */
[----:B------:R-:W-:Y:S01]  /*2020*/  WARPGROUP.ARRIVE ;  /* 0x00000000000079c5 */ /* 0x000fe20000000000 */
[----:B------:R-:W-:Y:S01]  /*2030*/  UIADD3 UR6, UR12, 0x180, URZ ;  /* 0x000001800c067890 */ /* 0x000fe2000fffe03f */
[----:B------:R2:W-:Y:S01]  /*2040*/  STL [R1+0x70], RZ ;  /* 0x000070ff01007387 */ /* 0x0005e20000100800 */
[----:B------:R-:W-:Y:S01]  /*2050*/  USHF.R.U32.HI UR7, URZ, 0x4, UR7 ;  /* 0x000000043f077899 */ /* 0x000fe20008011607 */
[----:B01----:R-:W-:Y:S01]  /*2060*/  IMAD.MOV.U32 R0, RZ, RZ, RZ ;  /* 0x000000ffff007224 */ /* 0x003fe200078e00ff */
[----:B------:R-:W-:Y:S01]  /*2070*/  USHF.R.U32.HI UR6, URZ, 0x4, UR6 ;  /* 0x000000043f067899 */ /* 0x000fe20008011606 */
[----:B------:R2:W-:Y:S01]  /*2080*/  STL [R1+0x6c], RZ ;  /* 0x00006cff01007387 */ /* 0x0005e20000100800 */
[----:B------:R-:W-:Y:S01]  /*2090*/  ULOP3.LUT UR7, UR7, 0x3fff, URZ, 0xc0, !UPT ;  /* 0x00003fff07077892 */ /* 0x000fe2000f8ec03f */
[----:B------:R-:W-:Y:S01]  /*20a0*/  CS2R R2, SRZ ;  /* 0x0000000000027805 */ /* 0x000fe2000001ff00 */
[----:B------:R-:W-:Y:S01]  /*20b0*/  ULOP3.LUT UR6, UR6, 0x3fff, URZ, 0xc0, !UPT ;  /* 0x00003fff06067892 */ /* 0x000fe2000f8ec03f */
[----:B------:R2:W-:Y:S01]  /*20c0*/  STL [R1+0x68], RZ ;  /* 0x000068ff01007387 */ /* 0x0005e20000100800 */
[----:B------:R-:W-:Y:S01]  /*20d0*/  ULOP3.LUT UR7, UR7, 0x10000, URZ, 0xfc, !UPT ;  /* 0x0001000007077892 */ /* 0x000fe2000f8efc3f */
[----:B------:R-:W-:Y:S01]  /*20e0*/  CS2R R4, SRZ ;  /* 0x0000000000047805 */ /* 0x000fe2000001ff00 */
[----:B------:R-:W-:Y:S01]  /*20f0*/  ULOP3.LUT UR6, UR6, 0x10000, URZ, 0xfc, !UPT ;  /* 0x0001000006067892 */ /* 0x000fe2000f8efc3f */
[----:B------:R2:W-:Y:S01]  /*2100*/  STL [R1+0x64], RZ ;  /* 0x000064ff01007387 */ /* 0x0005e20000100800 */
[----:B------:R-:W-:Y:S01]  /*2110*/  ULEA UR10, UR5, UR7, 0x9 ;  /* 0x00000007050a7291 */ /* 0x000fe2000f8e483f */
[----:B------:R-:W-:Y:S01]  /*2120*/  CS2R R6, SRZ ;  /* 0x0000000000067805 */ /* 0x000fe2000001ff00 */
[----:B------:R-:W-:Y:S01]  /*2130*/  ULEA UR8, UR5, UR6, 0x7 ;  /* 0x0000000605087291 */ /* 0x000fe2000f8e383f */
[----:B------:R2:W-:Y:S01]  /*2140*/  STL [R1+0x60], RZ ;  /* 0x000060ff01007387 */ /* 0x0005e20000100800 */
[----:B------:R-:W-:Y:S01]  /*2150*/  ULDC UR7, c[0x0][0x50c] ;  /* 0x0001430000077ab9 */ /* 0x000fe20000000800 */
[----:B------:R-:W-:Y:S01]  /*2160*/  UMOV UR9, 0xc0000010 ;  /* 0xc000001000097882 */ /* 0x000fe20000000000 */
[----:B------:R-:W-:Y:S01]  /*2170*/  UISETP.NE.AND UP0, UPT, UR7, 0x1, UPT ;  /* 0x000000010700788c */ /* 0x000fe2000bf05270 */
[----:B------:R2:W-:Y:S01]  /*2180*/  STL [R1+0x5c], RZ ;  /* 0x00005cff01007387 */ /* 0x0005e20000100800 */
[----:B------:R-:W-:Y:S01]  /*2190*/  UMOV UR11, 0xc0000010 ;  /* 0xc0000010000b7882 */ /* 0x000fe20000000000 */
[----:B------:R-:W-:Y:S01]  /*21a0*/  UMOV UR6, 0x1 ;  /* 0x0000000100067882 */ /* 0x000fe20000000000 */
[----:B------:R-:W-:Y:S01]  /*21b0*/  USEL UR7, URZ, 0x1, UP0 ;  /* 0x000000013f077887 */ /* 0x000fe20008000000 */
[----:B------:R2:W-:Y:S01]  /*21c0*/  STL [R1+0x58], RZ ;  /* 0x000058ff01007387 */ /* 0x0005e20000100800 */
[----:B------:R-:W-:Y:S01]  /*21d0*/  QGMMA.64x256x32.F32.E4M3.E4M3 R24, gdesc[UR8], RZ, !UPT, gsb0 ;  /* 0x03e00000081879f3 */ /* 0x000fe2000c0008ff */
[----:B------:R-:W-:-:S02]  /*21e0*/  CS2R R8, SRZ ;  /* 0x0000000000087805 */ /* 0x000fc4000001ff00 */
[----:B------:R-:W-:Y:S01]  /*21f0*/  CS2R R10, SRZ ;  /* 0x00000000000a7805 */ /* 0x000fe2000001ff00 */
[----:B------:R2:W-:Y:S01]  /*2200*/  STL [R1+0x54], RZ ;  /* 0x000054ff01007387 */ /* 0x0005e20000100800 */
[----:B------:R-:W-:Y:S02]  /*2210*/  ISETP.NE.AND P0, PT, RZ, UR7, PT ;  /* 0x00000007ff007c0c */ /* 0x000fe4000bf05270 */
        /* <DEDUP_REMOVED lines=56> */
[----:B------:R-:W-:Y:S01]  /*25a0*/  CS2R R224, SRZ ;  /* 0x0000000000e07805 */ /* 0x000fe2000001ff00 */
[----:B------:R-:W-:Y:S01]  /*25b0*/  IMAD.MOV.U32 R226, RZ, RZ, RZ ;  /* 0x000000ffffe27224 */ /* 0x000fe200078e00ff */
[----:B------:R2:W-:Y:S04]  /*25c0*/  STL [R1+0x18], RZ ;  /* 0x000018ff01007387 */ /* 0x0005e80000100800 */
[----:B------:R2:W-:Y:S04]  /*25d0*/  STL [R1+0x14], RZ ;  /* 0x000014ff01007387 */ /* 0x0005e80000100800 */
[----:B------:R2:W-:Y:S04]  /*25e0*/  STL [R1+0x10], RZ ;  /* 0x000010ff01007387 */ /* 0x0005e80000100800 */
[----:B------:R2:W-:Y:S04]  /*25f0*/  STL [R1+0xc], RZ ;  /* 0x00000cff01007387 */ /* 0x0005e80000100800 */
[----:B------:R2:W-:Y:S04]  /*2600*/  STL [R1+0x8], RZ ;  /* 0x000008ff01007387 */ /* 0x0005e80000100800 */
[----:B------:R2:W-:Y:S04]  /*2610*/  STL [R1+0x4], RZ ;  /* 0x000004ff01007387 */ /* 0x0005e80000100800 */
[----:B------:R2:W-:Y:S01]  /*2620*/  STL [R1], RZ ;  /* 0x000000ff01007387 */ /* 0x0005e20000100800 */
[----:B------:R-:W-:Y:S05]  /*2630*/  @!P0 BRA `(.L_x_21) ;  /* 0x0000000800808947 */ /* 0x000fea0003800000 */
[----:B------:R-:W-:Y:S02]  /*2640*/  WARPGROUP.DEPBAR.LE gsb0, 0x0 ;  /* 0x00008000000079c5 */ /* 0x000fe40000010000 */
[----:B------:R-:W-:-:S01]  /*2650*/  FADD R227, RZ, R122 ;  /* 0x0000007affe37221 */ /* 0x000fc20000000000 */
[----:B------:R-:W-:Y:S01]  /*2660*/  FADD R226, RZ, R24 ;  /* 0x00000018ffe27221 */ /* 0x000fe20000000000 */
[----:B------:R-:W-:-:S01]  /*2670*/  FADD R225, RZ, R25 ;  /* 0x00000019ffe17221 */ /* 0x000fc20000000000 */
[----:B------:R-:W-:Y:S01]  /*2680*/  FADD R224, RZ, R26 ;  /* 0x0000001affe07221 */ /* 0x000fe20000000000 */
[----:B------:R-:W-:-:S01]  /*2690*/  FADD R223, RZ, R27 ;  /* 0x0000001bffdf7221 */ /* 0x000fc20000000000 */
[----:B------:R0:W-:Y:S01]  /*26a0*/  STL [R1], R227 ;  /* 0x000000e301007387 */ /* 0x0001e20000100800 */
[----:B------:R-:W-:-:S01]  /*26b0*/  FADD R222, RZ, R28 ;  /* 0x0000001cffde7221 */ /* 0x000fc20000000000 */
[----:B------:R-:W-:Y:S01]  /*26c0*/  FADD R221, RZ, R29 ;  /* 0x0000001dffdd7221 */ /* 0x000fe20000000000 */
[----:B------:R-:W-:-:S01]  /*26d0*/  FADD R220, RZ, R30 ;  /* 0x0000001effdc7221 */ /* 0x000fc20000000000 */
[----:B------:R-:W-:Y:S01]  /*26e0*/  FADD R219, RZ, R31 ;  /* 0x0000001fffdb7221 */ /* 0x000fe20000000000 */
[----:B------:R-:W-:-:S01]  /*26f0*/  FADD R218, RZ, R32 ;  /* 0x00000020ffda7221 */ /* 0x000fc20000000000 */
[----:B------:R-:W-:Y:S01]  /*2700*/  FADD R217, RZ, R33 ;  /* 0x00000021ffd97221 */ /* 0x000fe20000000000 */
[----:B------:R-:W-:-:S01]  /*2710*/  FADD R216, RZ, R34 ;  /* 0x00000022ffd87221 */ /* 0x000fc20000000000 */
[----:B------:R-:W-:Y:S01]  /*2720*/  FADD R215, RZ, R35 ;  /* 0x00000023ffd77221 */ /* 0x000fe20000000000 */
[----:B------:R-:W-:-:S01]  /*2730*/  FADD R214, RZ, R36 ;  /* 0x00000024ffd67221 */ /* 0x000fc20000000000 */
[----:B0-----:R-:W-:Y:S01]  /*2740*/  FADD R227, RZ, R123 ;  /* 0x0000007bffe37221 */ /* 0x001fe20000000000 */
[----:B------:R-:W-:-:S01]  /*2750*/  FADD R213, RZ, R37 ;  /* 0x00000025ffd57221 */ /* 0x000fc20000000000 */
[----:B------:R-:W-:Y:S01]  /*2760*/  FADD R212, RZ, R38 ;  /* 0x00000026ffd47221 */ /* 0x000fe20000000000 */
[----:B------:R-:W-:-:S01]  /*2770*/  FADD R211, RZ, R39 ;  /* 0x00000027ffd37221 */ /* 0x000fc20000000000 */
[----:B------:R-:W-:Y:S01]  /*2780*/  FADD R210, RZ, R40 ;  /* 0x00000028ffd27221 */ /* 0x000fe20000000000 */
[----:B------:R0:W-:Y:S01]  /*2790*/  STL [R1+0x4], R227 ;  /* 0x000004e301007387 */ /* 0x0001e20000100800 */
        /* <DEDUP_REMOVED lines=93> */
[----:B------:R-:W-:Y:S01]  /*2d70*/  UMOV UR6, URZ ;  /* 0x0000003f00067c82 */ /* 0x000fe20008000000 */
[----:B0-----:R-:W-:-:S05]  /*2d80*/  FADD R227, RZ, R130 ;  /* 0x00000082ffe37221 */ /* 0x001fca0000000000 */
[----:B------:R0:W-:Y:S02]  /*2d90*/  STL [R1+0x20], R227 ;  /* 0x000020e301007387 */ /* 0x0001e40000100800 */
        /* <DEDUP_REMOVED lines=42> */
.L_x_21:
[----:B------:R-:W-:-:S04]  /*3040*/  UIADD3 UR19, UR5, 0x1, URZ ;  /* 0x0000000105137890 */ /* 0x000fc8000fffe03f */
[----:B------:R-:W-:-:S04]  /*3050*/  UISETP.NE.AND UP0, UPT, UR19, 0x6, UPT ;  /* 0x000000061300788c */ /* 0x000fc8000bf05270 */
[----:B------:R-:W-:Y:S02]  /*3060*/  USEL UR8, URZ, 0x1, UP0 ;  /* 0x000000013f087887 */ /* 0x000fe40008000000 */
[----:B------:R-:W-:Y:S02]  /*3070*/  USEL UR19, UR19, URZ, UP0 ;  /* 0x0000003f13137287 */ /* 0x000fe40008000000 */
[----:B------:R-:W-:-:S06]  /*3080*/  ULOP3.LUT UR8, UR4, UR8, URZ, 0x3c, !UPT ;  /* 0x0000000804087292 */ /* 0x000fcc000f8e3c3f */
[----:B0-----:R-:W-:Y:S01]  /*3090*/  IMAD.U32 R227, RZ, RZ, UR8 ;  /* 0x00000008ffe37e24 */ /* 0x001fe2000f8e00ff */
[----:B------:R-:W-:-:S06]  /*30a0*/  UMOV UR8, 0x1 ;  /* 0x0000000100087882 */ /* 0x000fcc0000000000 */
.L_x_16:
[----:B------:R-:W-:-:S06]  /*30b0*/  UISETP.GE.AND UP0, UPT, UR16, 0x1, UPT ;  /* 0x000000011000788c */ /* 0x000fcc000bf06270 */
[----:B------:R-:W-:-:S13]  /*30c0*/  PLOP3.LUT P0, PT, PT, PT, UP0, 0x80, 0x0 ;  /* 0x000000000000781c */ /* 0x000fda0003f0f008 */
[----:B------:R-:W-:Y:S05]  /*30d0*/  @!P0 BRA `(.L_x_22) ;  /* 0x0000001000708947 */ /* 0x000fea0003800000 */
[----:B------:R-:W-:Y:S01]  /*30e0*/  IMAD.U32 R228, RZ, RZ, UR16 ;  /* 0x00000010ffe47e24 */ /* 0x000fe2000f8e00ff */
[----:B------:R-:W-:Y:S01]  /*30f0*/  UMOV UR24, UR5 ;  /* 0x0000000500187c82 */ /* 0x000fe20008000000 */
[----:B------:R-:W-:-:S05]  /*3100*/  ULDC UR32, c[0x0][0x50c] ;  /* 0x0001430000207ab9 */ /* 0x000fca0000000800 */
.L_x_30:
[----:B------:R-:W-:-:S06]  /*3110*/  UISETP.NE.AND UP0, UPT, UR27, 0x3, UPT ;  /* 0x000000031b00788c */ /* 0x000fcc000bf05270 */
[----:B------:R-:W-:-:S13]  /*3120*/  PLOP3.LUT P1, PT, PT, PT, UP0, 0x80, 0x0 ;  /* 0x000000000000781c */ /* 0x000fda0003f2f008 */
[----:B01----:R-:W-:Y:S05]  /*3130*/  @!P1 BRA `(.L_x_23) ;  /* 0x0000000000049947 */ /* 0x003fea0003800000 */
[----:B------:R-:W-:Y:S01]  /*3140*/  BPT.TRAP 0x1 ;  /* 0x000000040000795c */ /* 0x000fe20000300000 */
.L_x_23:
[----:B------:R-:W-:Y:S01]  /*3150*/  ULEA UR9, UR19, UR12, 0x3 ;  /* 0x0000000c13097291 */ /* 0x000fe2000f8e183f */
[----:B------:R-:W-:-:S08]  /*3160*/  SHF.L.U32 R229, R227, 0x1f, RZ ;  /* 0x0000001fe3e57819 */ /* 0x000fd000000006ff */
[----:B------:R0:W1:Y:S01]  /*3170*/  SYNCS.PHASECHK.TRANS64.TRYWAIT P0, [UR9], R229 ;  /* 0x000000e5ff0075a7 */ /* 0x0000620008000149 */
[----:B------:R-:W-:Y:S05]  /*3180*/  @!P1 BRA `(.L_x_24) ;  /* 0x0000000000049947 */ /* 0x000fea0003800000 */
[----:B------:R-:W-:Y:S01]  /*3190*/  BPT.TRAP 0x1 ;  /* 0x000000040000795c */ /* 0x000fe20000300000 */
.L_x_24:
[----:B-1----:R-:W-:Y:S05]  /*31a0*/  @P0 BRA `(.L_x_25) ;  /* 0x0000000000080947 */ /* 0x002fea0003800000 */
[----:B------:R-:W1:Y:S02]  /*31b0*/  SYNCS.PHASECHK.TRANS64.TRYWAIT P0, [UR9], R229 ;  /* 0x000000e5ff0075a7 */ /* 0x000e640008000149 */
[----:B-1----:R-:W-:Y:S05]  /*31c0*/  @!P0 BRA `(.L_x_26) ;  /* 0x000000cc00748947 */ /* 0x002fea0003800000 */
.L_x_25:
[----:B------:R-:W-:Y:S01]  /*31d0*/  UIADD3 UR9, UR12, 0x180, URZ ;  /* 0x000001800c097890 */ /* 0x000fe2000fffe03f */
[----:B------:R-:W-:Y:S01]  /*31e0*/  WARPGROUP.ARRIVE ;  /* 0x00000000000079c5 */ /* 0x000fe20000000000 */
[----:B------:R-:W-:Y:S02]  /*31f0*/  UIADD3 UR10, UR12, 0x3180, URZ ;  /* 0x000031800c0a7890 */ /* 0x000fe4000fffe03f */
[----:B------:R-:W-:Y:S02]  /*3200*/  UISETP.NE.AND UP0, UPT, UR7, URZ, UPT ;  /* 0x0000003f0700728c */ /* 0x000fe4000bf05270 */
[----:B------:R-:W-:Y:S02]  /*3210*/  USHF.R.U32.HI UR9, URZ, 0x4, UR9 ;  /* 0x000000043f097899 */ /* 0x000fe40008011609 */
[----:B------:R-:W-:Y:S02]  /*3220*/  USHF.R.U32.HI UR10, URZ, 0x4, UR10 ;  /* 0x000000043f0a7899 */ /* 0x000fe4000801160a */
[----:B------:R-:W-:-:S02]  /*3230*/  USEL UR8, UR8, URZ, !UP0 ;  /* 0x0000003f08087287 */ /* 0x000fc4000c000000 */
[----:B------:R-:W-:Y:S02]  /*3240*/  ULOP3.LUT UR9, UR9, 0x3fff, URZ, 0xc0, !UPT ;  /* 0x00003fff09097892 */ /* 0x000fe4000f8ec03f */
[----:B------:R-:W-:Y:S02]  /*3250*/  ULOP3.LUT UR10, UR10, 0x3fff, URZ, 0xc0, !UPT ;  /* 0x00003fff0a0a7892 */ /* 0x000fe4000f8ec03f */
[----:B------:R-:W-:Y:S02]  /*3260*/  UISETP.NE.U32.AND UP0, UPT, UR8, URZ, UPT ;  /* 0x0000003f0800728c */ /* 0x000fe4000bf05070 */
[----:B------:R-:W-:Y:S02]  /*3270*/  ULOP3.LUT UR8, UR9, 0x10000, URZ, 0xfc, !UPT ;  /* 0x0001000009087892 */ /* 0x000fe4000f8efc3f */
[----:B------:R-:W-:Y:S02]  /*3280*/  ULOP3.LUT UR10, UR10, 0x10000, URZ, 0xfc, !UPT ;  /* 0x000100000a0a7892 */ /* 0x000fe4000f8efc3f */
[----:B------:R-:W-:-:S02]  /*3290*/  ULEA UR8, UR19, UR8, 0x7 ;  /* 0x0000000813087291 */ /* 0x000fc4000f8e383f */
[----:B------:R-:W-:Y:S01]  /*32a0*/  ULEA UR10, UR19, UR10, 0x9 ;  /* 0x0000000a130a7291 */ /* 0x000fe2000f8e483f */
[----:B------:R-:W-:Y:S01]  /*32b0*/  UMOV UR9, 0xc0000010 ;  /* 0xc000001000097882 */ /* 0x000fe20000000000 */
[----:B------:R-:W-:Y:S01]  /*32c0*/  UMOV UR11, 0xc0000010 ;  /* 0xc0000010000b7882 */ /* 0x000fe20000000000 */
[----:B------:R-:W-:-:S06]  /*32d0*/  UIADD3 UR6, UR6, 0x1, URZ ;  /* 0x0000000106067890 */ /* 0x000fcc000fffe03f */
[----:B------:R-:W-:Y:S01]  /*32e0*/  QGMMA.64x256x32.F32.E4M3.E4M3 R24, gdesc[UR8], R24, UP0, gsb0 ;  /* 0x03e00000081879f3 */ /* 0x000fe2000b800818 */
[----:B------:R-:W-:-:S04]  /*32f0*/  UISETP.NE.AND UP0, UPT, UR6, UR32, UPT ;  /* 0x000000200600728c */ /* 0x000fc8000bf05270 */
[----:B------:R-:W-:-:S06]  /*3300*/  USEL UR7, URZ, 0x1, UP0 ;  /* 0x000000013f077887 */ /* 0x000fcc0008000000 */
[----:B------:R-:W-:Y:S01]  /*3310*/  ISETP.NE.AND P0, PT, RZ, UR7, PT ;  /* 0x00000007ff007c0c */ /* 0x000fe2000bf05270 */
[----:B------:R-:W-:-:S12]  /*3320*/  WARPGROUP.DEPBAR.LE gsb0, 0x1 ;  /* 0x00008000000079c5 */ /* 0x000fd80000010100 */
[----:B------:R-:W-:Y:S05]  /*3330*/  @!P0 BRA `(.L_x_27) ;  /* 0x0000000c00808947 */ /* 0x000fea0003800000 */
[----:B------:R-:W-:Y:S02]  /*3340*/  WARPGROUP.DEPBAR.LE gsb0, 0x0 ;  /* 0x00008000000079c5 */ /* 0x000fe40000010000 */
[----:B------:R-:W-:-:S01]  /*3350*/  FADD R226, R24, R226 ;  /* 0x000000e218e27221 */ /* 0x000fc20000000000 */
[----:B------:R-:W-:Y:S01]  /*3360*/  FADD R225, R25, R225 ;  /* 0x000000e119e17221 */ /* 0x000fe20000000000 */
[----:B------:R1:W-:Y:S01]  /*3370*/  STL [R1+0x9c], R227 ;  /* 0x00009ce301007387 */ /* 0x0003e20000100800 */
[----:B------:R-:W-:-:S01]  /*3380*/  FADD R224, R26, R224 ;  /* 0x000000e01ae07221 */ /* 0x000fc20000000000 */
[----:B------:R-:W-:Y:S01]  /*3390*/  FADD R223, R27, R223 ;  /* 0x000000df1bdf7221 */ /* 0x000fe20000000000 */
[----:B------:R-:W-:-:S01]  /*33a0*/  FADD R222, R28, R222 ;  /* 0x000000de1cde7221 */ /* 0x000fc20000000000 */
[----:B------:R-:W-:Y:S01]  /*33b0*/  FADD R221, R29, R221 ;  /* 0x000000dd1ddd7221 */ /* 0x000fe20000000000 */
[----:B-1----:R-:W3:Y:S04]  /*33c0*/  LDL.LU R227, [R1+0x30] ;  /* 0x0000300001e37983 */ /* 0x002ee80000300800 */
[----:B------:R1:W-:Y:S01]  /*33d0*/  STL [R1+0xa0], R226 ;  /* 0x0000a0e201007387 */ /* 0x0003e20000100800 */
[----:B------:R-:W-:-:S01]  /*33e0*/  FADD R220, R30, R220 ;  /* 0x000000dc1edc7221 */ /* 0x000fc20000000000 */
[----:B------:R-:W-:-:S02]  /*33f0*/  FADD R219, R31, R219 ;  /* 0x000000db1fdb7221 */ /* 0x000fc40000000000 */
[----:B-1----:R-:W4:Y:S04]  /*3400*/  LDL.LU R226, [R1+0x2c] ;  /* 0x00002c0001e27983 */ /* 0x002f280000300800 */
[----:B------:R1:W-:Y:S01]  /*3410*/  STL [R1+0xa4], R225 ;  /* 0x0000a4e101007387 */ /* 0x0003e20000100800 */
[----:B------:R-:W-:-:S03]  /*3420*/  FADD R218, R32, R218 ;  /* 0x000000da20da7221 */ /* 0x000fc60000000000 */
[----:B-1----:R-:W2:Y:S04]  /*3430*/  LDL.LU R225, [R1+0x28] ;  /* 0x0000280001e17983 */ /* 0x002ea80000300800 */
        /* <DEDUP_REMOVED lines=9> */
[----:B------:R1:W-:Y:S04]  /*34d0*/  STL [R1+0xb4], R221 ;  /* 0x0000b4dd01007387 */ /* 0x0003e80000100800 */
        /* <DEDUP_REMOVED lines=12> */
[----:B-1----:R-:W2:Y:S01]  /*35a0*/  LDL.LU R215, [R1] ;  /* 0x0000000001d77983 */ /* 0x002ea20000300800 */
[----:B------:R-:W-:-:S01]  /*35b0*/  FADD R214, R36, R214 ;  /* 0x000000d624d67221 */ /* 0x000fc20000000000 */
[----:B------:R-:W-:Y:S01]  /*35c0*/  FADD R213, R37, R213 ;  /* 0x000000d525d57221 */ /* 0x000fe20000000000 */
[----:B------:R-:W-:-:S01]  /*35d0*/  FADD R212, R38, R212 ;  /* 0x000000d426d47221 */ /* 0x000fc20000000000 */
[----:B------:R-:W-:Y:S01]  /*35e0*/  FADD R211, R39, R211 ;  /* 0x000000d327d37221 */ /* 0x000fe20000000000 */
[----:B------:R-:W-:-:S01]  /*35f0*/  FADD R210, R40, R210 ;  /* 0x000000d228d27221 */ /* 0x000fc20000000000 */
[----:B------:R-:W-:Y:S01]  /*3600*/  STL [R1+0xd0], R214 ;  /* 0x0000d0d601007387 */ /* 0x000fe20000100800 */
        /* <DEDUP_REMOVED lines=11> */
[----:B------:R1:W-:Y:S01]  /*36c0*/  STL [R1+0xdc], R211 ;  /* 0x0000dcd301007387 */ /* 0x0003e20000100800 */
[----:B------:R-:W-:-:S01]  /*36d0*/  FADD R200, R50, R200 ;  /* 0x000000c832c87221 */ /* 0x000fc20000000000 */
[----:B------:R-:W-:Y:S01]  /*36e0*/  FADD R199, R51, R199 ;  /* 0x000000c733c77221 */ /* 0x000fe20000000000 */
        /* <DEDUP_REMOVED lines=69> */
[----:B-----5:R-:W-:Y:S01]  /*3b40*/  FADD R0, R121, R0 ;  /* 0x0000000079007221 */ /* 0x020fe20000000000 */
[----:B---3--:R-:W-:-:S01]  /*3b50*/  FADD R227, R134, R227 ;  /* 0x000000e386e37221 */ /* 0x008fc20000000000 */
[----:B----4-:R-:W-:Y:S01]  /*3b60*/  FADD R226, R133, R226 ;  /* 0x000000e285e27221 */ /* 0x010fe20000000000 */
[----:B--2---:R-:W-:-:S01]  /*3b70*/  FADD R225, R132, R225 ;  /* 0x000000e184e17221 */ /* 0x004fc20000000000 */
        /* <DEDUP_REMOVED lines=9> */
[----:B------:R-:W-:-:S05]  /*3c10*/  FADD R215, R122, R215 ;  /* 0x000000d77ad77221 */ /* 0x000fca0000000000 */
[----:B------:R2:W-:Y:S04]  /*3c20*/  STL [R1], R215 ;  /* 0x000000d701007387 */ /* 0x0005e80000100800 */
[----:B------:R3:W-:Y:S04]  /*3c30*/  STL [R1+0x4], R216 ;  /* 0x000004d801007387 */ /* 0x0007e80000100800 */
        /* <DEDUP_REMOVED lines=8> */
[----:B-1----:R-:W4:Y:S04]  /*3cc0*/  LDL.LU R211, [R1+0x34] ;  /* 0x0000340001d37983 */ /* 0x002f280000300800 */
[----:B------:R1:W-:Y:S04]  /*3cd0*/  STL [R1+0x28], R225 ;  /* 0x000028e101007387 */ /* 0x0003e80000100800 */
[----:B------:R-:W4:Y:S04]  /*3ce0*/  LDL.LU R212, [R1+0x38] ;  /* 0x0000380001d47983 */ /* 0x000f280000300800 */
[----:B------:R1:W-:Y:S04]  /*3cf0*/  STL [R1+0x2c], R226 ;  /* 0x00002ce201007387 */ /* 0x0003e80000100800 */
[----:B------:R-:W4:Y:S04]  /*3d00*/  LDL.LU R213, [R1+0x3c] ;  /* 0x00003c0001d57983 */ /* 0x000f280000300800 */
[----:B------:R1:W-:Y:S04]  /*3d10*/  STL [R1+0x30], R227 ;  /* 0x000030e301007387 */ /* 0x0003e80000100800 */
[----:B------:R-:W4:Y:S04]  /*3d20*/  LDL.LU R214, [R1+0x40] ;  /* 0x0000400001d67983 */ /* 0x000f280000300800 */
[----:B--2---:R-:W2:Y:S04]  /*3d30*/  LDL.LU R215, [R1+0x44] ;  /* 0x0000440001d77983 */ /* 0x004ea80000300800 */
[----:B---3--:R-:W3:Y:S04]  /*3d40*/  LDL.LU R216, [R1+0x48] ;  /* 0x0000480001d87983 */ /* 0x008ee80000300800 */
[----:B----4-:R-:W4:Y:S04]  /*3d50*/  LDL.LU R217, [R1+0x4c] ;  /* 0x00004c0001d97983 */ /* 0x010f280000300800 */
[----:B0-----:R-:W4:Y:S04]  /*3d60*/  LDL.LU R218, [R1+0x50] ;  /* 0x0000500001da7983 */ /* 0x001f280000300800 */
[----:B------:R-:W4:Y:S04]  /*3d70*/  LDL.LU R219, [R1+0x54] ;  /* 0x0000540001db7983 */ /* 0x000f280000300800 */
[----:B------:R-:W4:Y:S04]  /*3d80*/  LDL.LU R220, [R1+0x58] ;  /* 0x0000580001dc7983 */ /* 0x000f280000300800 */
[----:B------:R-:W4:Y:S04]  /*3d90*/  LDL.LU R221, [R1+0x5c] ;  /* 0x00005c0001dd7983 */ /* 0x000f280000300800 */
[----:B------:R-:W4:Y:S04]  /*3da0*/  LDL.LU R222, [R1+0x60] ;  /* 0x0000600001de7983 */ /* 0x000f280000300800 */
[----:B------:R-:W4:Y:S04]  /*3db0*/  LDL.LU R223, [R1+0x64] ;  /* 0x0000640001df7983 */ /* 0x000f280000300800 */
[----:B------:R-:W4:Y:S04]  /*3dc0*/  LDL.LU R224, [R1+0x68] ;  /* 0x0000680001e07983 */ /* 0x000f280000300800 */
[----:B-1----:R-:W4:Y:S04]  /*3dd0*/  LDL.LU R225, [R1+0x6c] ;  /* 0x00006c0001e17983 */ /* 0x002f280000300800 */
[----:B------:R-:W4:Y:S04]  /*3de0*/  LDL.LU R226, [R1+0x70] ;  /* 0x0000700001e27983 */ /* 0x000f280000300800 */
[----:B------:R-:W4:Y:S01]  /*3df0*/  LDL.LU R227, [R1+0x74] ;  /* 0x0000740001e37983 */ /* 0x000f220000300800 */
[----:B------:R-:W-:-:S05]  /*3e00*/  FADD R211, R135, R211 ;  /* 0x000000d387d37221 */ /* 0x000fca0000000000 */
[----:B------:R0:W-:Y:S01]  /*3e10*/  STL [R1+0x34], R211 ;  /* 0x000034d301007387 */ /* 0x0001e20000100800 */
[----:B------:R-:W-:-:S03]  /*3e20*/  FADD R212, R136, R212 ;  /* 0x000000d488d47221 */ /* 0x000fc60000000000 */
[----:B0-----:R1:W5:Y:S01]  /*3e30*/  LDL.LU R211, [R1+0xdc] ;  /* 0x0000dc0001d37983 */ /* 0x0013620000300800 */
[----:B------:R-:W-:-:S03]  /*3e40*/  FADD R213, R137, R213 ;  /* 0x000000d589d57221 */ /* 0x000fc60000000000 */
[----:B------:R0:W-:Y:S01]  /*3e50*/  STL [R1+0x38], R212 ;  /* 0x000038d401007387 */ /* 0x0001e20000100800 */
[----:B------:R-:W-:-:S01]  /*3e60*/  FADD R214, R138, R214 ;  /* 0x000000d68ad67221 */ /* 0x000fc20000000000 */
[----:B--2---:R-:W-:Y:S02]  /*3e70*/  FADD R215, R139, R215 ;  /* 0x000000d78bd77221 */ /* 0x004fe40000000000 */
[----:B0-----:R1:W5:Y:S01]  /*3e80*/  LDL.LU R212, [R1+0xd8] ;  /* 0x0000d80001d47983 */ /* 0x0013620000300800 */
[----:B---3--:R-:W-:-:S03]  /*3e90*/  FADD R216, R140, R216 ;  /* 0x000000d88cd87221 */ /* 0x008fc60000000000 */
[----:B------:R0:W-:Y:S01]  /*3ea0*/  STL [R1+0x3c], R213 ;  /* 0x00003cd501007387 */ /* 0x0001e20000100800 */
[----:B----4-:R-:W-:-:S03]  /*3eb0*/  FADD R217, R141, R217 ;  /* 0x000000d98dd97221 */ /* 0x010fc60000000000 */
[----:B0-----:R1:W5:Y:S01]  /*3ec0*/  LDL.LU R213, [R1+0xd4] ;  /* 0x0000d40001d57983 */ /* 0x0013620000300800 */
[----:B------:R-:W-:-:S03]  /*3ed0*/  FADD R218, R142, R218 ;  /* 0x000000da8eda7221 */ /* 0x000fc60000000000 */
[----:B------:R0:W-:Y:S01]  /*3ee0*/  STL [R1+0x40], R214 ;  /* 0x000040d601007387 */ /* 0x0001e20000100800 */
[----:B------:R-:W-:-:S01]  /*3ef0*/  FADD R219, R143, R219 ;  /* 0x000000db8fdb7221 */ /* 0x000fc20000000000 */
[----:B------:R-:W-:Y:S02]  /*3f00*/  FADD R220, R144, R220 ;  /* 0x000000dc90dc7221 */ /* 0x000fe40000000000 */
[----:B0-----:R1:W5:Y:S04]  /*3f10*/  LDL.LU R214, [R1+0xd0] ;  /* 0x0000d00001d67983 */ /* 0x0013680000300800 */
[----:B------:R0:W-:Y:S01]  /*3f20*/  STL [R1+0x44], R215 ;  /* 0x000044d701007387 */ /* 0x0001e20000100800 */
[----:B------:R-:W-:-:S01]  /*3f30*/  FADD R221, R145, R221 ;  /* 0x000000dd91dd7221 */ /* 0x000fc20000000000 */
[----:B------:R-:W-:-:S02]  /*3f40*/  FADD R222, R146, R222 ;  /* 0x000000de92de7221 */ /* 0x000fc40000000000 */
[----:B0-----:R1:W5:Y:S04]  /*3f50*/  LDL.LU R215, [R1+0xcc] ;  /* 0x0000cc0001d77983 */ /* 0x0013680000300800 */
[----:B------:R0:W-:Y:S01]  /*3f60*/  STL [R1+0x48], R216 ;  /* 0x000048d801007387 */ /* 0x0001e20000100800 */
[----:B------:R-:W-:-:S03]  /*3f70*/  FADD R223, R147, R223 ;  /* 0x000000df93df7221 */ /* 0x000fc60000000000 */
        /* <DEDUP_REMOVED lines=13> */
[----:B------:R0:W-:Y:S04]  /*4050*/  STL [R1+0x5c], R221 ;  /* 0x00005cdd01007387 */ /* 0x0001e80000100800 */
        /* <DEDUP_REMOVED lines=12> */
[----:B0-----:R1:W5:Y:S01]  /*4120*/  LDL.LU R227, [R1+0x9c] ;  /* 0x00009c0001e37983 */ /* 0x0013620000300800 */
[----:B------:R-:W-:-:S05]  /*4130*/  UMOV UR6, URZ ;  /* 0x0000003f00067c82 */ /* 0x000fca0008000000 */
.L_x_27:
[----:B------:R-:W-:Y:S05]  /*4140*/  @!P1 BRA `(.L_x_28) ;  /* 0x0000000000049947 */ /* 0x000fea0003800000 */
[----:B------:R-:W-:Y:S01]  /*4150*/  BPT.TRAP 0x1 ;  /* 0x000000040000795c */ /* 0x000fe20000300000 */
.L_x_28:
[----:B------:R-:W-:Y:S02]  /*4160*/  UISETP.GT.U32.AND UP0, UPT, UR13, 0x1, UPT ;  /* 0x000000010d00788c */ /* 0x000fe4000bf04070 */
[----:B------:R-:W-:-:S04]  /*4170*/  ULEA UR8, UR24, UR12, 0x3 ;  /* 0x0000000c18087291 */ /* 0x000fc8000f8e183f */
[----:B------:R-:W-:Y:S01]  /*4180*/  UIADD3 UR8, UR8, 0x30, URZ ;  /* 0x0000003008087890 */ /* 0x000fe2000fffe03f */
[----:B------:R-:W-:-:S03]  /*4190*/  PLOP3.LUT P0, PT, PT, PT, UP0, 0x80, 0x0 ;  /* 0x000000000000781c */ /* 0x000fc60003f0f008 */
[----:B------:R-:W-:-:S09]  /*41a0*/  UPRMT UR8, URZ, 0x654, UR8 ;  /* 0x000006543f087896 */ /* 0x000fd20008000008 */
[----:B------:R-:W-:Y:S01]  /*41b0*/  SYNCS.ARRIVE.TRANS64.RED.A1T0 RZ, [UR8], RZ ;  /* 0x000000ffffff79a7 */ /* 0x000fe20008100408 */
[----:B------:R-:W-:Y:S05]  /*41c0*/  @P0 BRA `(.L_x_29) ;  /* 0x0000000000040947 */ /* 0x000fea0003800000 */
[----:B------:R-:W-:Y:S01]  /*41d0*/  BPT.TRAP 0x1 ;  /* 0x000000040000795c */ /* 0x000fe20000300000 */
.L_x_29:
[----:B------:R-:W-:Y:S01]  /*41e0*/  UIADD3 UR19, UR19, 0x1, URZ ;  /* 0x0000000113137890 */ /* 0x000fe2000fffe03f */
[C---:B------:R-:W-:Y:S01]  /*41f0*/  ISETP.GT.AND P0, PT, R228.reuse, 0x1, PT ;  /* 0x00000001e400780c */ /* 0x040fe20003f04270 */
[----:B------:R-:W-:Y:S01]  /*4200*/  UIADD3 UR24, UR24, 0x1, URZ ;  /* 0x0000000118187890 */ /* 0x000fe2000fffe03f */
[----:B------:R-:W-:Y:S01]  /*4210*/  VIADD R228, R228, 0xffffffff ;  /* 0xffffffffe4e47836 */ /* 0x000fe20000000000 */
[----:B------:R-:W-:Y:S02]  /*4220*/  UISETP.NE.AND UP0, UPT, UR19, 0x6, UPT ;  /* 0x000000061300788c */ /* 0x000fe4000bf05270 */
[----:B------:R-:W-:Y:S02]  /*4230*/  UISETP.NE.AND UP1, UPT, UR24, 0x6, UPT ;  /* 0x000000061800788c */ /* 0x000fe4000bf25270 */
[----:B------:R-:W-:Y:S02]  /*4240*/  USEL UR8, URZ, 0x1, UP0 ;  /* 0x000000013f087887 */ /* 0x000fe40008000000 */
[----:B------:R-:W-:-:S02]  /*4250*/  USEL UR19, UR19, URZ, UP0 ;  /* 0x0000003f13137287 */ /* 0x000fc40008000000 */
[----:B------:R-:W-:Y:S02]  /*4260*/  USEL UR24, UR24, URZ, UP1 ;  /* 0x0000003f18187287 */ /* 0x000fe40008800000 */
[----:B-----5:R-:W-:Y:S01]  /*4270*/  LOP3.LUT R227, R227, UR8, RZ, 0x3c, !PT ;  /* 0x00000008e3e37c12 */ /* 0x020fe2000f8e3cff */
[----:B------:R-:W-:Y:S01]  /*4280*/  UMOV UR8, 0x1 ;  /* 0x0000000100087882 */ /* 0x000fe20000000000 */
[----:B------:R-:W-:Y:S08]  /*4290*/  @P0 BRA `(.L_x_30) ;  /* 0xffffffec009c0947 */ /* 0x000ff0000383ffff */
.L_x_22:
[----:B------:R-:W-:-:S04]  /*42a0*/  UISETP.NE.AND UP0, UPT, UR6, URZ, UPT ;  /* 0x0000003f0600728c */ /* 0x000fc8000bf05270 */
[----:B------:R-:W-:-:S06]  /*42b0*/  USEL UR6, URZ, 0x1, !UP0 ;  /* 0x000000013f067887 */ /* 0x000fcc000c000000 */
[----:B------:R-:W-:-:S13]  /*42c0*/  ISETP.NE.AND P0, PT, RZ, UR6, PT ;  /* 0x00000006ff007c0c */ /* 0x000fda000bf05270 */
[----:B------:R-:W-:Y:S05]  /*42d0*/  @!P0 BRA `(.L_x_31) ;  /* 0x0000000c00dc8947 */ /* 0x000fea0003800000 */
[----:B------:R-:W3:Y:S04]  /*42e0*/  LDL.LU R227, [R1+0x74] ;  /* 0x0000740001e37983 */ /* 0x000ee80000300800 */
[----:B---3--:R3:W-:Y:S04]  /*42f0*/  STL [R1+0x9c], R227 ;  /* 0x00009ce301007387 */ /* 0x0087e80000100800 */
[----:B---3--:R-:W3:Y:S04]  /*4300*/  LDL.LU R227, [R1+0x70] ;  /* 0x0000700001e37983 */ /* 0x008ee80000300800 */
        /* <DEDUP_REMOVED lines=55> */
[----:B---3--:R-:W3:Y:S01]  /*4680*/  LDL.LU R227, [R1] ;  /* 0x0000000001e37983 */ /* 0x008ee20000300800 */
[----:B------:R-:W-:-:S02]  /*4690*/  WARPGROUP.DEPBAR.LE gsb0, 0x0 ;  /* 0x00008000000079c5 */ /* 0x000fc40000010000 */
[----:B------:R-:W-:Y:S01]  /*46a0*/  FADD R226, R24, R226 ;  /* 0x000000e218e27221 */ /* 0x000fe20000000000 */
        /* <DEDUP_REMOVED lines=97> */
[----:B---3--:R-:W-:-:S05]  /*4cc0*/  FADD R227, R122, R227 ;  /* 0x000000e37ae37221 */ /* 0x008fca0000000000 */
[----:B------:R3:W-:Y:S04]  /*4cd0*/  STL [R1], R227 ;  /* 0x000000e301007387 */ /* 0x0007e80000100800 */
[----:B---3--:R-:W3:Y:S02]  /*4ce0*/  LDL.LU R227, [R1+0x10c] ;  /* 0x00010c0001e37983 */ /* 0x008ee40000300800 */
[----:B---3--:R-:W-:-:S05]  /*4cf0*/  FADD R227, R123, R227 ;  /* 0x000000e37be37221 */ /* 0x008fca0000000000 */
[----:B------:R3:W-:Y:S04]  /*4d00*/  STL [R1+0x4], R227 ;  /* 0x000004e301007387 */ /* 0x0007e80000100800 */
        /* <DEDUP_REMOVED lines=83> */
[----:B------:R3:W-:Y:S02]  /*5240*/  STL [R1+0x74], R227 ;  /* 0x000074e301007387 */ /* 0x0007e40000100800 */
.L_x_31:
[----:B---3--:R-:W-:-:S04]  /*5250*/  IMAD.U32 R227, RZ, RZ, UR31 ;  /* 0x0000001fffe37e24 */ /* 0x008fc8000f8e00ff */
[----:B------:R3:W-:Y:S01]  /*5260*/  SYNCS.ARRIVE.TRANS64.A1T0 RZ, [R227+UR29], RZ ;  /* 0x000000ffe3ff79a7 */ /* 0x0007e2000810001d */
[----:B------:R-:W-:Y:S02]  /*5270*/  WARPGROUP.DEPBAR.LE gsb0, 0x0 ;  /* 0x00008000000079c5 */ /* 0x000fe40000010000 */
[----:B------:R-:W4:Y:S02]  /*5280*/  LDC R24, c[0x0][0x28c] ;  /* 0x0000a300ff187b82 */ /* 0x000f240000000800 */
[----:B----4-:R-:W-:-:S13]  /*5290*/  ISETP.GE.AND P0, PT, R24, 0x1, PT ;  /* 0x000000011800780c */ /* 0x010fda0003f06270 */
[----:B---3--:R-:W-:Y:S05]  /*52a0*/  @!P0 BRA `(.L_x_32) ;  /* 0x0000000000408947 */ /* 0x008fea0003800000 */
[----:B------:R-:W-:-:S06]  /*52b0*/  UISETP.NE.AND UP0, UPT, UR27, 0x3, UPT ;  /* 0x000000031b00788c */ /* 0x000fcc000bf05270 */
[----:B------:R-:W-:-:S13]  /*52c0*/  PLOP3.LUT P0, PT, PT, PT, UP0, 0x80, 0x0 ;  /* 0x000000000000781c */ /* 0x000fda0003f0f008 */
[----:B------:R-:W-:Y:S05]  /*52d0*/  @!P0 BRA `(.L_x_33) ;  /* 0x0000000000048947 */ /* 0x000fea0003800000 */
[----:B------:R-:W-:Y:S01]  /*52e0*/  BPT.TRAP 0x1 ;  /* 0x000000040000795c */ /* 0x000fe20000300000 */
.L_x_33:
[----:B------:R-:W-:Y:S02]  /*52f0*/  UIADD3 UR8, UR16, UR5, URZ ;  /* 0x0000000510087290 */ /* 0x000fe4000fffe03f */
[----:B------:R-:W-:Y:S02]  /*5300*/  UISETP.GT.U32.AND UP0, UPT, UR13, 0x1, UPT ;  /* 0x000000010d00788c */ /* 0x000fe4000bf04070 */
[----:B------:R-:W-:-:S04]  /*5310*/  UIMAD.WIDE.U32 UR6, UR8, -0x55555555, URZ ;  /* 0xaaaaaaab080678a5 */ /* 0x000fc8000f8e003f */
[----:B------:R-:W-:Y:S01]  /*5320*/  USHF.R.U32.HI UR6, URZ, 0x2, UR7 ;  /* 0x000000023f067899 */ /* 0x000fe20008011607 */
[----:B------:R-:W-:-:S03]  /*5330*/  PLOP3.LUT P0, PT, PT, PT, UP0, 0x80, 0x0 ;  /* 0x000000000000781c */ /* 0x000fc60003f0f008 */
[----:B------:R-:W-:-:S04]  /*5340*/  UIMAD UR8, UR6, -0x6, UR8 ;  /* 0xfffffffa060878a4 */ /* 0x000fc8000f8e0208 */
[----:B------:R-:W-:-:S04]  /*5350*/  ULEA UR8, UR8, UR12, 0x3 ;  /* 0x0000000c08087291 */ /* 0x000fc8000f8e183f */
[----:B------:R-:W-:-:S04]  /*5360*/  UIADD3 UR8, UR8, 0x30, URZ ;  /* 0x0000003008087890 */ /* 0x000fc8000fffe03f */
[----:B------:R-:W-:-:S09]  /*5370*/  UPRMT UR8, URZ, 0x654, UR8 ;  /* 0x000006543f087896 */ /* 0x000fd20008000008 */
[----:B------:R-:W-:Y:S01]  /*5380*/  SYNCS.ARRIVE.TRANS64.RED.A1T0 RZ, [UR8], RZ ;  /* 0x000000ffffff79a7 */ /* 0x000fe20008100408 */
[----:B------:R-:W-:Y:S05]  /*5390*/  @P0 BRA `(.L_x_32) ;  /* 0x0000000000040947 */ /* 0x000fea0003800000 */
[----:B------:R-:W-:Y:S01]  /*53a0*/  BPT.TRAP 0x1 ;  /* 0x000000040000795c */ /* 0x000fe20000300000 */
.L_x_32:
[----:B------:R-:W3:Y:S01]  /*53b0*/  S2R R25, SR_TID.X ;  /* 0x0000000000197919 */ /* 0x000ee20000002100 */
[----:B------:R-:W-:Y:S01]  /*53c0*/  IMAD.U32 R24, RZ, RZ, UR30 ;  /* 0x0000001eff187e24 */ /* 0x000fe2000f8e00ff */
[----:B------:R-:W-:Y:S01]  /*53d0*/  UIADD3 UR5, UR28, UR5, URZ ;  /* 0x000000051c057290 */ /* 0x000fe2000fffe03f */
[----:B------:R-:W4:Y:S01]  /*53e0*/  LDC R35, c[0x0][0x288] ;  /* 0x0000a200ff237b82 */ /* 0x000f220000000800 */
[----:B------:R-:W-:Y:S02]  /*53f0*/  UISETP.GE.U32.AND UP1, UPT, UR28, 0x6, UPT ;  /* 0x000000061c00788c */ /* 0x000fe4000bf26070 */
[----:B------:R-:W-:Y:S01]  /*5400*/  SHF.L.U32 R24, R24, 0x1f, RZ ;  /* 0x0000001f18187819 */ /* 0x000fe200000006ff */
[----:B------:R-:W-:Y:S02]  /*5410*/  UISETP.GT.U32.AND UP0, UPT, UR5, 0x5, UPT ;  /* 0x000000050500788c */ /* 0x000fe4000bf04070 */
[----:B------:R-:W-:Y:S01]  /*5420*/  UIMAD.WIDE.U32 UR6, UR5, -0x55555555, URZ ;  /* 0xaaaaaaab050678a5 */ /* 0x000fe2000f8e003f */
[----:B------:R-:W5:Y:S01]  /*5430*/  SYNCS.PHASECHK.TRANS64.TRYWAIT P0, [UR17+0x8], R24 ;  /* 0x00000818ff0075a7 */ /* 0x000f620008000151 */
[----:B------:R-:W-:-:S02]  /*5440*/  UISETP.LT.U32.AND UP0, UPT, UR28, 0x6, UP0 ;  /* 0x000000061c00788c */ /* 0x000fc40008701070 */
[----:B------:R-:W-:Y:S02]  /*5450*/  USHF.R.U32.HI UR6, URZ, 0x2, UR7 ;  /* 0x000000023f067899 */ /* 0x000fe40008011607 */
[----:B------:R-:W-:Y:S02]  /*5460*/  USEL UR8, URZ, 0x1, !UP0 ;  /* 0x000000013f087887 */ /* 0x000fe4000c000000 */
[----:B------:R-:W-:Y:S02]  /*5470*/  UIMAD UR5, UR6, -0x6, UR5 ;  /* 0xfffffffa060578a4 */ /* 0x000fe4000f8e0205 */
[----:B------:R-:W-:-:S04]  /*5480*/  ULOP3.LUT UR4, UR4, UR8, URZ, 0x3c, !UPT ;  /* 0x0000000804047292 */ /* 0x000fc8000f8e3c3f */
[----:B------:R-:W-:Y:S01]  /*5490*/  @UP1 ULOP3.LUT UR4, UR4, 0x1, UR6, 0x78, !UPT ;  /* 0x0000000104041892 */ /* 0x000fe2000f8e7806 */
[----:B---3--:R-:W-:-:S04]  /*54a0*/  SHF.R.S32.HI R26, RZ, 0x1f, R25 ;  /* 0x0000001fff1a7819 */ /* 0x008fc80000011419 */
[----:B------:R-:W-:-:S04]  /*54b0*/  LEA.HI R26, R26, R25, RZ, 0x7 ;  /* 0x000000191a1a7211 */ /* 0x000fc800078f38ff */
[----:B------:R-:W-:-:S05]  /*54c0*/  LOP3.LUT R26, R26, 0xffffff80, RZ, 0xc0, !PT ;  /* 0xffffff801a1a7812 */ /* 0x000fca00078ec0ff */
[----:B------:R-:W-:-:S05]  /*54d0*/  IMAD.IADD R26, R25, 0x1, -R26 ;  /* 0x00000001191a7824 */ /* 0x000fca00078e0a1a */
[----:B------:R-:W-:-:S04]  /*54e0*/  SHF.R.S32.HI R25, RZ, 0x1f, R26 ;  /* 0x0000001fff197819 */ /* 0x000fc8000001141a */
[----:B------:R-:W-:-:S04]  /*54f0*/  LEA.HI R25, R25, R26, RZ, 0x2 ;  /* 0x0000001a19197211 */ /* 0x000fc800078f10ff */
[----:B------:R-:W-:-:S05]  /*5500*/  LOP3.LUT R25, R25, 0xfffffffc, RZ, 0xc0, !PT ;  /* 0xfffffffc19197812 */ /* 0x000fca00078ec0ff */
[----:B------:R-:W-:-:S04]  /*5510*/  IMAD.IADD R40, R26, 0x1, -R25 ;  /* 0x000000011a287824 */ /* 0x000fc800078e0a19 */
[----:B------:R-:W-:Y:S01]  /*5520*/  IMAD.SHL.U32 R32, R40, 0x2, RZ ;  /* 0x0000000228207824 */ /* 0x000fe200078e00ff */
[----:B----45:R-:W-:Y:S06]  /*5530*/  @!P0 BRA `(.L_x_34) ;  /* 0x000000a800b88947 */ /* 0x030fec0003800000 */
.L_x_322:
[----:B------:R4:W-:Y:S01]  /*5540*/  STL [R1+0xa0], R2 ;  /* 0x0000a00201007387 */ /* 0x0009e20000100800 */
[----:B------:R-:W-:Y:S01]  /*5550*/  ULDC UR8, c[0x0][0x284] ;  /* 0x0000a10000087ab9 */ /* 0x000fe20000000800 */
[----:B------:R-:W-:Y:S01]  /*5560*/  SHF.R.S32.HI R33, RZ, 0x1f, R32 ;  /* 0x0000001fff217819 */ /* 0x000fe20000011420 */
[----:B------:R-:W-:Y:S01]  /*5570*/  ULDC.64 UR6, c[0x0][0x5d0] ;  /* 0x0001740000067ab9 */ /* 0x000fe20000000a00 */
[----:B----4-:R-:W4:Y:S04]  /*5580*/  LDL.LU R2, [R1+0x88] ;  /* 0x0000880001027983 */ /* 0x010f280000300800 */
[----:B------:R0:W-:Y:S04]  /*5590*/  STL [R1+0x9c], R0 ;  /* 0x00009c0001007387 */ /* 0x0001e80000100800 */
[----:B------:R-:W2:Y:S04]  /*55a0*/  LDL R227, [R1+0x78] ;  /* 0x0000780001e37983 */ /* 0x000ea80000100800 */
[----:B0-----:R-:W3:Y:S01]  /*55b0*/  LDL R0, [R1+0x84] ;  /* 0x0000840001007983 */ /* 0x001ee20000100800 */
[----:B----4-:R-:W-:-:S03]  /*55c0*/  IMAD.SHL.U32 R37, R2, 0x100, RZ ;  /* 0x0000010002257824 */ /* 0x010fc600078e00ff */
[----:B------:R0:W5:Y:S01]  /*55d0*/  LDL.LU R2, [R1+0xa0] ;  /* 0x0000a00001027983 */ /* 0x0001620000300800 */
[----:B---3--:R-:W-:-:S03]  /*55e0*/  IMAD.SHL.U32 R34, R0, 0x40, RZ ;  /* 0x0000004000227824 */ /* 0x008fc600078e00ff */
[----:B------:R0:W5:Y:S02]  /*55f0*/  LDL.LU R0, [R1+0x9c] ;  /* 0x00009c0001007983 */ /* 0x0001640000300800 */
[----:B------:R-:W-:Y:S02]  /*5600*/  ISETP.GE.AND P0, PT, R34, UR8, PT ;  /* 0x0000000822007c0c */ /* 0x000fe4000bf06270 */
[----:B--2---:R-:W-:Y:S02]  /*5610*/  SHF.R.S32.HI R38, RZ, 0x1f, R227 ;  /* 0x0000001fff267819 */ /* 0x004fe400000114e3 */
[----:B------:R-:W-:Y:S01]  /*5620*/  ISETP.GE.OR P0, PT, R37, R35, P0 ;  /* 0x000000232500720c */ /* 0x000fe20000706670 */
[----:B------:R-:W-:-:S04]  /*5630*/  IMAD.WIDE.U32 R24, R227, UR6, R32 ;  /* 0x00000006e3187c25 */ /* 0x000fc8000f8e0020 */
[----:B------:R-:W-:Y:S01]  /*5640*/  IMAD R26, R38, UR6, RZ ;  /* 0x00000006261a7c24 */ /* 0x000fe2000f8e02ff */
[----:B------:R-:W-:Y:S02]  /*5650*/  SHF.R.S32.HI R36, RZ, 0x1f, R37 ;  /* 0x0000001fff247819 */ /* 0x000fe40000011425 */
[----:B------:R-:W-:Y:S01]  /*5660*/  IADD3 R24, P1, R37, R24, RZ ;  /* 0x0000001825187210 */ /* 0x000fe20007f3e0ff */
[----:B------:R-:W-:-:S05]  /*5670*/  IMAD R27, R227, UR7, R26 ;  /* 0x00000007e31b7c24 */ /* 0x000fca000f8e021a */
[----:B------:R-:W-:Y:S01]  /*5680*/  IADD3.X R25, R36, R25, R27, P1, !PT ;  /* 0x0000001924197210 */ /* 0x000fe20000ffe41b */
[----:B0-----:R-:W-:Y:S06]  /*5690*/  @P0 BRA `(.L_x_35) ;  /* 0x0000008c00cc0947 */ /* 0x001fec0003800000 */
[----:B------:R0:W-:Y:S01]  /*56a0*/  STL.64 [R1+0xa8], R4 ;  /* 0x0000a80401007387 */ /* 0x0001e20000100a00 */
[----:B------:R-:W2:Y:S01]  /*56b0*/  LDC.64 R28, c[0x0][0x5c8] ;  /* 0x00017200ff1c7b82 */ /* 0x000ea20000000a00 */
[----:B------:R-:W-:Y:S02]  /*56c0*/  ULDC.64 UR6, c[0x0][0x5c0] ;  /* 0x0001700000067ab9 */ /* 0x000fe40000000a00 */
[----:B0-----:R-:W3:Y:S04]  /*56d0*/  LDL.64 R4, [R1+0x90] ;  /* 0x0000900001047983 */ /* 0x001ee80000100a00 */
[----:B-----5:R0:W-:Y:S04]  /*56e0*/  STL [R1+0xa0], R2 ;  /* 0x0000a00201007387 */ /* 0x0201e80000100800 */
[----:B0-----:R-:W3:Y:S04]  /*56f0*/  LDL.LU R2, [R1+0x84] ;  /* 0x0000840001027983 */ /* 0x001ee80000300800 */
[----:B------:R0:W-:Y:S04]  /*5700*/  STL [R1+0x9c], R0 ;  /* 0x00009c0001007387 */ /* 0x0001e80000100800 */
[----:B0-----:R-:W4:Y:S01]  /*5710*/  LDL R0, [R1+0x8c] ;  /* 0x00008c0001007983 */ /* 0x001f220000100800 */
[----:B---3--:R-:W-:-:S03]  /*5720*/  IMAD.WIDE R30, R2, 0x40, R4 ;  /* 0x00000040021e7825 */ /* 0x008fc600078e0204 */
[----:B------:R0:W5:Y:S04]  /*5730*/  LDL.LU.64 R4, [R1+0xa8] ;  /* 0x0000a80001047983 */ /* 0x0001680000300a00 */
[----:B------:R0:W5:Y:S01]  /*5740*/  LDL.LU R2, [R1+0xa0] ;  /* 0x0000a00001027983 */ /* 0x0001620000300800 */
[-C--:B--2---:R-:W-:Y:S02]  /*5750*/  IMAD R26, R31, R28.reuse, RZ ;  /* 0x0000001c1f1a7224 */ /* 0x084fe400078e02ff */
[----:B------:R-:W-:-:S04]  /*5760*/  IMAD.WIDE.U32 R24, R30, R28, R24 ;  /* 0x0000001c1e187225 */ /* 0x000fc800078e0018 */
[----:B------:R-:W-:Y:S01]  /*5770*/  IMAD R27, R30, R29, R26 ;  /* 0x0000001d1e1b7224 */ /* 0x000fe200078e021a */
[----:B------:R-:W-:Y:S01]  /*5780*/  LEA R26, P0, R28, R24, 0x3 ;  /* 0x000000181c1a7211 */ /* 0x000fe200078018ff */
[----:B----4-:R-:W-:Y:S01]  /*5790*/  IMAD.IADD R39, R0, 0x1, -R34 ;  /* 0x0000000100277824 */ /* 0x010fe200078e0a22 */
[----:B------:R-:W-:Y:S01]  /*57a0*/  IADD3 R24, P1, R24, UR6, RZ ;  /* 0x0000000618187c10 */ /* 0x000fe2000ff3e0ff */
[----:B------:R0:W5:Y:S01]  /*57b0*/  LDL.LU R0, [R1+0x9c] ;  /* 0x00009c0001007983 */ /* 0x0001620000300800 */
[----:B------:R-:W-:Y:S01]  /*57c0*/  IMAD.IADD R27, R25, 0x1, R27 ;  /* 0x00000001191b7824 */ /* 0x000fe200078e021b */
[----:B------:R-:W-:-:S04]  /*57d0*/  IADD3 R26, P3, R26, UR6, RZ ;  /* 0x000000061a1a7c10 */ /* 0x000fc8000ff7e0ff */
[----:B------:R-:W-:Y:S01]  /*57e0*/  LEA.HI.X R29, R28, R27, R29, 0x3, P0 ;  /* 0x0000001b1c1d7211 */ /* 0x000fe200000f1c1d */
[----:B------:R-:W-:Y:S01]  /*57f0*/  IMAD R28, R40, -0x2, R35 ;  /* 0xfffffffe281c7824 */ /* 0x000fe200078e0223 */
[----:B------:R-:W-:Y:S01]  /*5800*/  FSETP.NEU.AND P0, PT, RZ, UR26, PT ;  /* 0x0000001aff007c0b */ /* 0x000fe2000bf0d000 */
[----:B------:R-:W-:Y:S01]  /*5810*/  BSSY B0, `(.L_x_35) ;  /* 0x00008db000007945 */ /* 0x000fe20003800000 */
[----:B------:R-:W-:Y:S02]  /*5820*/  IADD3.X R25, R27, UR7, RZ, P1, !PT ;  /* 0x000000071b197c10 */ /* 0x000fe40008ffe4ff */
[----:B------:R-:W-:Y:S01]  /*5830*/  IADD3.X R27, R29, UR7, RZ, P3, !PT ;  /* 0x000000071d1b7c10 */ /* 0x000fe20009ffe4ff */
[----:B------:R-:W-:-:S08]  /*5840*/  IMAD.IADD R34, R28, 0x1, -R37 ;  /* 0x000000011c227824 */ /* 0x000fd000078e0a25 */
[----:B0-----:R-:W-:Y:S05]  /*5850*/  @!P0 BRA `(.L_x_36) ;  /* 0x0000006800d88947 */ /* 0x001fea0003800000 */
[----:B------:R-:W-:Y:S01]  /*5860*/  ULDC.64 UR6, c[0x0][0x5b8] ;  /* 0x00016e0000067ab9 */ /* 0x000fe20000000a00 */
[----:B------:R-:W-:Y:S01]  /*5870*/  ULDC.64 UR8, c[0x0][0x5a8] ;  /* 0x00016a0000087ab9 */ /* 0x000fe20000000a00 */
[----:B------:R-:W-:Y:S01]  /*5880*/  IMAD.WIDE.U32 R32, R227, UR6, R32 ;  /* 0x00000006e3207c25 */ /* 0x000fe2000f8e0020 */
[----:B------:R-:W-:Y:S03]  /*5890*/  BSSY B1, `(.L_x_37) ;  /* 0x0000010000017945 */ /* 0x000fe60003800000 */
[----:B------:R-:W-:Y:S01]  /*58a0*/  IMAD R28, R38, UR6, RZ ;  /* 0x00000006261c7c24 */ /* 0x000fe2000f8e02ff */
[----:B------:R-:W-:-:S03]  /*58b0*/  IADD3 R32, P0, R37, R32, RZ ;  /* 0x0000002025207210 */ /* 0x000fc60007f1e0ff */
[----:B------:R-:W-:Y:S01]  /*58c0*/  IMAD R29, R227, UR7, R28 ;  /* 0x00000007e31d7c24 */ /* 0x000fe2000f8e021c */
[----:B------:R-:W-:Y:S02]  /*58d0*/  ULDC.64 UR6, c[0x0][0x5b0] ;  /* 0x00016c0000067ab9 */ /* 0x000fe40000000a00 */
[----:B------:R-:W-:Y:S02]  /*58e0*/  IMAD R35, R31, UR6, RZ ;  /* 0x000000061f237c24 */ /* 0x000fe4000f8e02ff */
[----:B------:R-:W-:Y:S02]  /*58f0*/  IADD3.X R33, R36, R33, R29, P0, !PT ;  /* 0x0000002124217210 */ /* 0x000fe400007fe41d */
[----:B------:R-:W-:Y:S01]  /*5900*/  ISETP.GE.AND P0, PT, R39, 0x1, PT ;  /* 0x000000012700780c */ /* 0x000fe20003f06270 */
[C---:B------:R-:W-:Y:S02]  /*5910*/  IMAD R35, R30.reuse, UR7, R35 ;  /* 0x000000071e237c24 */ /* 0x040fe4000f8e0223 */
[----:B------:R-:W-:Y:S01]  /*5920*/  IMAD.WIDE.U32 R28, R30, UR6, R32 ;  /* 0x000000061e1c7c25 */ /* 0x000fe2000f8e0020 */
[----:B------:R-:W-:-:S02]  /*5930*/  ISETP.LT.OR P4, PT, R34, 0x1, !P0 ;  /* 0x000000012200780c */ /* 0x000fc40004781670 */
[----:B------:R-:W-:-:S04]  /*5940*/  IADD3 R28, P1, R28, UR8, RZ ;  /* 0x000000081c1c7c10 */ /* 0x000fc8000ff3e0ff */
[--C-:B------:R-:W-:Y:S02]  /*5950*/  IADD3.X R29, R29, UR9, R35.reuse, P1, !PT ;  /* 0x000000091d1d7c10 */ /* 0x100fe40008ffe423 */
[----:B------:R-:W-:-:S05]  /*5960*/  PRMT R35, RZ, 0x7610, R35 ;  /* 0x00007610ff237816 */ /* 0x000fca0000000023 */
[----:B------:R-:W-:Y:S05]  /*5970*/  @P4 BRA `(.L_x_38) ;  /* 0x0000000000044947 */ /* 0x000fea0003800000 */
[----:B------:R0:W5:Y:S02]  /*5980*/  LDG.E.U8 R35, desc[UR22][R28.64] ;  /* 0x000000161c237981 */ /* 0x000164000c1e1100 */
.L_x_38:
[----:B------:R-:W-:Y:S05]  /*5990*/  BSYNC B1 ;  /* 0x0000000000017941 */ /* 0x000fea0003800000 */
.L_x_37:
[----:B-----5:R-:W-:Y:S01]  /*59a0*/  LOP3.LUT R35, R35, 0xff, RZ, 0xc0, !PT ;  /* 0x000000ff23237812 */ /* 0x020fe200078ec0ff */
[----:B------:R-:W-:Y:S01]  /*59b0*/  BSSY B1, `(.L_x_39) ;  /* 0x000000b000017945 */ /* 0x000fe20003800000 */
[----:B------:R-:W-:Y:S02]  /*59c0*/  ISETP.LT.OR P3, PT, R34, 0x2, !P0 ;  /* 0x000000022200780c */ /* 0x000fe40004761670 */
[----:B------:R-:W-:-:S05]  /*59d0*/  F2FP.F16.E4M3.UNPACK_B R35, R35 ;  /* 0x00000023ff23723e */ /* 0x000fca00020006ff */
[----:B------:R-:W-:-:S05]  /*59e0*/  HADD2.F32 R35, -RZ, R35.H0_H0 ;  /* 0x20000023ff237230 */ /* 0x000fca0000004100 */
[----:B------:R-:W-:-:S04]  /*59f0*/  FMUL R35, R35, UR26 ;  /* 0x0000001a23237c20 */ /* 0x000fc80008400000 */
[----:B------:R-:W-:-:S05]  /*5a00*/  FFMA R35, R226, UR25, R35 ;  /* 0x00000019e2237c23 */ /* 0x000fca0008000023 */
[----:B------:R-:W-:Y:S02]  /*5a10*/  F2FP.SATFINITE.E4M3.F32.PACK_AB_MERGE_C R37, RZ, R35, RZ ;  /* 0x00000023ff25723e */ /* 0x000fe400048070ff */
[----:B------:R-:W-:-:S03]  /*5a20*/  PRMT R35, RZ, 0x7610, R35 ;  /* 0x00007610ff237816 */ /* 0x000fc60000000023 */
[----:B------:R2:W-:Y:S01]  /*5a30*/  @!P4 STG.E.U8 desc[UR22][R24.64], R37 ;  /* 0x000000251800c986 */ /* 0x0005e2000c101116 */
[----:B------:R-:W-:Y:S05]  /*5a40*/  @P3 BRA `(.L_x_40) ;  /* 0x0000000000043947 */ /* 0x000fea0003800000 */
[----:B------:R3:W5:Y:S02]  /*5a50*/  LDG.E.U8 R35, desc[UR22][R28.64+0x1] ;  /* 0x000001161c237981 */ /* 0x000764000c1e1100 */
.L_x_40:
[----:B------:R-:W-:Y:S05]  /*5a60*/  BSYNC B1 ;  /* 0x0000000000017941 */ /* 0x000fea0003800000 */
.L_x_39:
[----:B-----5:R-:W-:Y:S01]  /*5a70*/  LOP3.LUT R35, R35, 0xff, RZ, 0xc0, !PT ;  /* 0x000000ff23237812 */ /* 0x020fe200078ec0ff */
[----:B------:R-:W-:Y:S01]  /*5a80*/  BSSY B1, `(.L_x_41) ;  /* 0x0000013000017945 */ /* 0x000fe20003800000 */
[----:B--2---:R-:W-:Y:S02]  /*5a90*/  IADD3 R37, P1, R30, 0x8, RZ ;  /* 0x000000081e257810 */ /* 0x004fe40007f3e0ff */
[----:B------:R-:W-:-:S03]  /*5aa0*/  F2FP.F16.E4M3.UNPACK_B R35, R35 ;  /* 0x00000023ff23723e */ /* 0x000fc600020006ff */
[----:B------:R-:W-:Y:S01]  /*5ab0*/  IMAD.X R31, RZ, RZ, R31, P1 ;  /* 0x000000ffff1f7224 */ /* 0x000fe200008e061f */
[----:B------:R-:W-:Y:S01]  /*5ac0*/  ISETP.GE.AND P1, PT, R39, 0x9, PT ;  /* 0x000000092700780c */ /* 0x000fe20003f26270 */
[----:B------:R-:W-:Y:S02]  /*5ad0*/  HADD2.F32 R35, -RZ, R35.H0_H0 ;  /* 0x20000023ff237230 */ /* 0x000fe40000004100 */
[----:B------:R-:W-:Y:S01]  /*5ae0*/  IMAD R36, R31, UR6, RZ ;  /* 0x000000061f247c24 */ /* 0x000fe2000f8e02ff */
[----:B------:R-:W-:Y:S01]  /*5af0*/  ISETP.LT.OR P5, PT, R34, 0x1, !P1 ;  /* 0x000000012200780c */ /* 0x000fe20004fa1670 */
[----:B------:R-:W-:-:S04]  /*5b00*/  IMAD.WIDE.U32 R32, R37, UR6, R32 ;  /* 0x0000000625207c25 */ /* 0x000fc8000f8e0020 */
[----:B------:R-:W-:Y:S01]  /*5b10*/  FMUL R30, R35, UR26 ;  /* 0x0000001a231e7c20 */ /* 0x000fe20008400000 */
[----:B------:R-:W-:-:S03]  /*5b20*/  IMAD R37, R37, UR7, R36 ;  /* 0x0000000725257c24 */ /* 0x000fc6000f8e0224 */
[----:B------:R-:W-:Y:S01]  /*5b30*/  FFMA R225, R225, UR25, R30 ;  /* 0x00000019e1e17c23 */ /* 0x000fe2000800001e */
[----:B------:R-:W-:Y:S02]  /*5b40*/  IADD3 R30, P4, R32, UR8, RZ ;  /* 0x00000008201e7c10 */ /* 0x000fe4000ff9e0ff */
[----:B------:R-:W-:Y:S02]  /*5b50*/  PRMT R32, RZ, 0x7610, R32 ;  /* 0x00007610ff207816 */ /* 0x000fe40000000020 */
[----:B------:R-:W-:Y:S02]  /*5b60*/  F2FP.SATFINITE.E4M3.F32.PACK_AB_MERGE_C R225, RZ, R225, RZ ;  /* 0x000000e1ffe1723e */ /* 0x000fe400048070ff */
[----:B------:R-:W-:-:S03]  /*5b70*/  IADD3.X R31, R33, UR9, R37, P4, !PT ;  /* 0x00000009211f7c10 */ /* 0x000fc6000a7fe425 */
[----:B------:R2:W-:Y:S01]  /*5b80*/  @!P3 STG.E.U8 desc[UR22][R24.64+0x1], R225 ;  /* 0x000001e11800b986 */ /* 0x0005e2000c101116 */
[----:B------:R-:W-:Y:S05]  /*5b90*/  @P5 BRA `(.L_x_42) ;  /* 0x0000000000045947 */ /* 0x000fea0003800000 */
[----:B------:R4:W5:Y:S02]  /*5ba0*/  LDG.E.U8 R32, desc[UR22][R30.64] ;  /* 0x000000161e207981 */ /* 0x000964000c1e1100 */
.L_x_42:
[----:B------:R-:W-:Y:S05]  /*5bb0*/  BSYNC B1 ;  /* 0x0000000000017941 */ /* 0x000fea0003800000 */
.L_x_41:
[----:B-----5:R-:W-:Y:S01]  /*5bc0*/  LOP3.LUT R32, R32, 0xff, RZ, 0xc0, !PT ;  /* 0x000000ff20207812 */ /* 0x020fe200078ec0ff */
[----:B------:R-:W-:Y:S01]  /*5bd0*/  BSSY B1, `(.L_x_43) ;  /* 0x000000b000017945 */ /* 0x000fe20003800000 */
[----:B------:R-:W-:Y:S02]  /*5be0*/  ISETP.LT.OR P3, PT, R34, 0x2, !P1 ;  /* 0x000000022200780c */ /* 0x000fe40004f61670 */
[----:B------:R-:W-:-:S05]  /*5bf0*/  F2FP.F16.E4M3.UNPACK_B R32, R32 ;  /* 0x00000020ff20723e */ /* 0x000fca00020006ff */
[----:B------:R-:W-:-:S05]  /*5c00*/  HADD2.F32 R32, -RZ, R32.H0_H0 ;  /* 0x20000020ff207230 */ /* 0x000fca0000004100 */
[----:B------:R-:W-:Y:S01]  /*5c10*/  FMUL R33, R32, UR26 ;  /* 0x0000001a20217c20 */ /* 0x000fe20008400000 */
[----:B------:R-:W-:-:S03]  /*5c20*/  PRMT R32, RZ, 0x7610, R32 ;  /* 0x00007610ff207816 */ /* 0x000fc60000000020 */
[----:B------:R-:W-:-:S05]  /*5c30*/  FFMA R33, R224, UR25, R33 ;  /* 0x00000019e0217c23 */ /* 0x000fca0008000021 */
[----:B------:R-:W-:-:S05]  /*5c40*/  F2FP.SATFINITE.E4M3.F32.PACK_AB_MERGE_C R33, RZ, R33, RZ ;  /* 0x00000021ff21723e */ /* 0x000fca00048070ff */
[----:B------:R0:W-:Y:S01]  /*5c50*/  @!P5 STG.E.U8 desc[UR22][R26.64], R33 ;  /* 0x000000211a00d986 */ /* 0x0001e2000c101116 */
[----:B------:R-:W-:Y:S05]  /*5c60*/  @P3 BRA `(.L_x_44) ;  /* 0x0000000000043947 */ /* 0x000fea0003800000 */
[----:B------:R0:W5:Y:S02]  /*5c70*/  LDG.E.U8 R32, desc[UR22][R30.64+0x1] ;  /* 0x000001161e207981 */ /* 0x000164000c1e1100 */
.L_x_44:
[----:B------:R-:W-:Y:S05]  /*5c80*/  BSYNC B1 ;  /* 0x0000000000017941 */ /* 0x000fea0003800000 */
.L_x_43:
[----:B-----5:R-:W-:Y:S01]  /*5c90*/  LOP3.LUT R32, R32, 0xff, RZ, 0xc0, !PT ;  /* 0x000000ff20207812 */ /* 0x020fe200078ec0ff */
[----:B------:R-:W-:Y:S01]  /*5ca0*/  BSSY B1, `(.L_x_45) ;  /* 0x000000b000017945 */ /* 0x000fe20003800000 */
[----:B------:R-:W-:Y:S02]  /*5cb0*/  ISETP.LT.OR P4, PT, R34, 0x9, !P0 ;  /* 0x000000092200780c */ /* 0x000fe40004781670 */
[----:B------:R-:W-:-:S05]  /*5cc0*/  F2FP.F16.E4M3.UNPACK_B R32, R32 ;  /* 0x00000020ff20723e */ /* 0x000fca00020006ff */
[----:B------:R-:W-:-:S05]  /*5cd0*/  HADD2.F32 R32, -RZ, R32.H0_H0 ;  /* 0x20000020ff207230 */ /* 0x000fca0000004100 */
[----:B------:R-:W-:-:S04]  /*5ce0*/  FMUL R32, R32, UR26 ;  /* 0x0000001a20207c20 */ /* 0x000fc80008400000 */
[----:B------:R-:W-:-:S05]  /*5cf0*/  FFMA R32, R223, UR25, R32 ;  /* 0x00000019df207c23 */ /* 0x000fca0008000020 */
[----:B0-----:R-:W-:Y:S02]  /*5d00*/  F2FP.SATFINITE.E4M3.F32.PACK_AB_MERGE_C R33, RZ, R32, RZ ;  /* 0x00000020ff21723e */ /* 0x001fe400048070ff */
[----:B------:R-:W-:-:S03]  /*5d10*/  PRMT R32, RZ, 0x7610, R32 ;  /* 0x00007610ff207816 */ /* 0x000fc60000000020 */
[----:B------:R0:W-:Y:S01]  /*5d20*/  @!P3 STG.E.U8 desc[UR22][R26.64+0x1], R33 ;  /* 0x000001211a00b986 */ /* 0x0001e2000c101116 */
[----:B------:R-:W-:Y:S05]  /*5d30*/  @P4 BRA `(.L_x_46) ;  /* 0x0000000000044947 */ /* 0x000fea0003800000 */
[----:B------:R0:W5:Y:S02]  /*5d40*/  LDG.E.U8 R32, desc[UR22][R28.64+0x8] ;  /* 0x000008161c207981 */ /* 0x000164000c1e1100 */
.L_x_46:
[----:B------:R-:W-:Y:S05]  /*5d50*/  BSYNC B1 ;  /* 0x0000000000017941 */ /* 0x000fea0003800000 */
.L_x_45:
[----:B-----5:R-:W-:Y:S01]  /*5d60*/  LOP3.LUT R32, R32, 0xff, RZ, 0xc0, !PT ;  /* 0x000000ff20207812 */ /* 0x020fe200078ec0ff */
[----:B------:R-:W-:Y:S01]  /*5d70*/  BSSY B1, `(.L_x_47) ;  /* 0x000000b000017945 */ /* 0x000fe20003800000 */
[----:B------:R-:W-:Y:S02]  /*5d80*/  ISETP.LT.OR P3, PT, R34, 0xa, !P0 ;  /* 0x0000000a2200780c */ /* 0x000fe40004761670 */
[----:B------:R-:W-:-:S05]  /*5d90*/  F2FP.F16.E4M3.UNPACK_B R32, R32 ;  /* 0x00000020ff20723e */ /* 0x000fca00020006ff */
[----:B------:R-:W-:-:S05]  /*5da0*/  HADD2.F32 R32, -RZ, R32.H0_H0 ;  /* 0x20000020ff207230 */ /* 0x000fca0000004100 */
[----:B0-----:R-:W-:Y:S01]  /*5db0*/  FMUL R33, R32, UR26 ;  /* 0x0000001a20217c20 */ /* 0x001fe20008400000 */
[----:B------:R-:W-:-:S03]  /*5dc0*/  PRMT R32, RZ, 0x7610, R32 ;  /* 0x00007610ff207816 */ /* 0x000fc60000000020 */
[----:B------:R-:W-:-:S05]  /*5dd0*/  FFMA R33, R222, UR25, R33 ;  /* 0x00000019de217c23 */ /* 0x000fca0008000021 */
[----:B------:R-:W-:-:S05]  /*5de0*/  F2FP.SATFINITE.E4M3.F32.PACK_AB_MERGE_C R33, RZ, R33, RZ ;  /* 0x00000021ff21723e */ /* 0x000fca00048070ff */
[----:B------:R0:W-:Y:S01]  /*5df0*/  @!P4 STG.E.U8 desc[UR22][R24.64+0x8], R33 ;  /* 0x000008211800c986 */ /* 0x0001e2000c101116 */
[----:B------:R-:W-:Y:S05]  /*5e00*/  @P3 BRA `(.L_x_48) ;  /* 0x0000000000043947 */ /* 0x000fea0003800000 */
[----:B------:R0:W5:Y:S02]  /*5e10*/  LDG.E.U8 R32, desc[UR22][R28.64+0x9] ;  /* 0x000009161c207981 */ /* 0x000164000c1e1100 */
.L_x_48:
[----:B------:R-:W-:Y:S05]  /*5e20*/  BSYNC B1 ;  /* 0x0000000000017941 */ /* 0x000fea0003800000 */
.L_x_47:
        /* <DEDUP_REMOVED lines=12> */
.L_x_50:
[----:B------:R-:W-:Y:S05]  /*5ef0*/  BSYNC B1 ;  /* 0x0000000000017941 */ /* 0x000fea0003800000 */
.L_x_49:
        /* <DEDUP_REMOVED lines=12> */
.L_x_52:
[----:B------:R-:W-:Y:S05]  /*5fc0*/  BSYNC B1 ;  /* 0x0000000000017941 */ /* 0x000fea0003800000 */
.L_x_51:
        /* <DEDUP_REMOVED lines=12> */
.L_x_54:
[----:B------:R-:W-:Y:S05]  /*6090*/  BSYNC B1 ;  /* 0x0000000000017941 */ /* 0x000fea0003800000 */
.L_x_53:
        /* <DEDUP_REMOVED lines=12> */
.L_x_56:
[----:B------:R-:W-:Y:S05]  /*6160*/  BSYNC B1 ;  /* 0x0000000000017941 */ /* 0x000fea0003800000 */
.L_x_55:
        /* <DEDUP_REMOVED lines=12> */
.L_x_58:
[----:B------:R-:W-:Y:S05]  /*6230*/  BSYNC B1 ;  /* 0x0000000000017941 */ /* 0x000fea0003800000 */
.L_x_57:
        /* <DEDUP_REMOVED lines=12> */
.L_x_60:
[----:B------:R-:W-:Y:S05]  /*6300*/  BSYNC B1 ;  /* 0x0000000000017941 */ /* 0x000fea0003800000 */
.L_x_59:
        /* <DEDUP_REMOVED lines=12> */
.L_x_62:
[----:B------:R-:W-:Y:S05]  /*63d0*/  BSYNC B1 ;  /* 0x0000000000017941 */ /* 0x000fea0003800000 */
.L_x_61:
        /* <DEDUP_REMOVED lines=12> */
.L_x_64:
[----:B------:R-:W-:Y:S05]  /*64a0*/  BSYNC B1 ;  /* 0x0000000000017941 */ /* 0x000fea0003800000 */
.L_x_63:
        /* <DEDUP_REMOVED lines=12> */
.L_x_66:
[----:B------:R-:W-:Y:S05]  /*6570*/  BSYNC B1 ;  /* 0x0000000000017941 */ /* 0x000fea0003800000 */
.L_x_65:
        /* <DEDUP_REMOVED lines=12> */
.L_x_68:
[----:B------:R-:W-:Y:S05]  /*6640*/  BSYNC B1 ;  /* 0x0000000000017941 */ /* 0x000fea0003800000 */
.L_x_67:
        /* <DEDUP_REMOVED lines=12> */
.L_x_70:
[----:B------:R-:W-:Y:S05]  /*6710*/  BSYNC B1 ;  /* 0x0000000000017941 */ /* 0x000fea0003800000 */
.L_x_69:
        /* <DEDUP_REMOVED lines=12> */
.L_x_72:
[----:B------:R-:W-:Y:S05]  /*67e0*/  BSYNC B1 ;  /* 0x0000000000017941 */ /* 0x000fea0003800000 */
.L_x_71:
        /* <DEDUP_REMOVED lines=12> */
.L_x_74:
[----:B------:R-:W-:Y:S05]  /*68b0*/  BSYNC B1 ;  /* 0x0000000000017941 */ /* 0x000fea0003800000 */
.L_x_73:
        /* <DEDUP_REMOVED lines=12> */
.L_x_76:
[----:B------:R-:W-:Y:S05]  /*6980*/  BSYNC B1 ;  /* 0x0000000000017941 */ /* 0x000fea0003800000 */
.L_x_75:
        /* <DEDUP_REMOVED lines=12> */
.L_x_78:
[----:B------:R-:W-:Y:S05]  /*6a50*/  BSYNC B1 ;  /* 0x0000000000017941 */ /* 0x000fea0003800000 */
.L_x_77:
        /* <DEDUP_REMOVED lines=12> */
.L_x_80:
[----:B------:R-:W-:Y:S05]  /*6b20*/  BSYNC B1 ;  /* 0x0000000000017941 */ /* 0x000fea0003800000 */
.L_x_79:
        /* <DEDUP_REMOVED lines=12> */
.L_x_82:
[----:B------:R-:W-:Y:S05]  /*6bf0*/  BSYNC B1 ;  /* 0x0000000000017941 */ /* 0x000fea0003800000 */
.L_x_81:
        /* <DEDUP_REMOVED lines=12> */
.L_x_84:
[----:B------:R-:W-:Y:S05]  /*6cc0*/  BSYNC B1 ;  /* 0x0000000000017941 */ /* 0x000fea0003800000 */
.L_x_83:
        /* <DEDUP_REMOVED lines=12> */
.L_x_86:
[----:B------:R-:W-:Y:S05]  /*6d90*/  BSYNC B1 ;  /* 0x0000000000017941 */ /* 0x000fea0003800000 */
.L_x_85:
        /* <DEDUP_REMOVED lines=12> */
.L_x_88:
[----:B------:R-:W-:Y:S05]  /*6e60*/  BSYNC B1 ;  /* 0x0000000000017941 */ /* 0x000fea0003800000 */
.L_x_87:
        /* <DEDUP_REMOVED lines=12> */
.L_x_90:
[----:B------:R-:W-:Y:S05]  /*6f30*/  BSYNC B1 ;  /* 0x0000000000017941 */ /* 0x000fea0003800000 */
.L_x_89:
        /* <DEDUP_REMOVED lines=12> */
.L_x_92:
[----:B------:R-:W-:Y:S05]  /*7000*/  BSYNC B1 ;  /* 0x0000000000017941 */ /* 0x000fea0003800000 */
.L_x_91:
        /* <DEDUP_REMOVED lines=12> */
.L_x_94:
[----:B------:R-:W-:Y:S05]  /*70d0*/  BSYNC B1 ;  /* 0x0000000000017941 */ /* 0x000fea0003800000 */
.L_x_93:
        /* <DEDUP_REMOVED lines=12> */
.L_x_96:
[----:B------:R-:W-:Y:S05]  /*71a0*/  BSYNC B1 ;  /* 0x0000000000017941 */ /* 0x000fea0003800000 */
.L_x_95:
        /* <DEDUP_REMOVED lines=12> */
.L_x_98:
[----:B------:R-:W-:Y:S05]  /*7270*/  BSYNC B1 ;  /* 0x0000000000017941 */ /* 0x000fea0003800000 */
.L_x_97:
        /* <DEDUP_REMOVED lines=12> */
.L_x_100:
[----:B------:R-:W-:Y:S05]  /*7340*/  BSYNC B1 ;  /* 0x0000000000017941 */ /* 0x000fea0003800000 */
.L_x_99:
        /* <DEDUP_REMOVED lines=12> */
.L_x_102:
[----:B------:R-:W-:Y:S05]  /*7410*/  BSYNC B1 ;  /* 0x0000000000017941 */ /* 0x000fea0003800000 */
.L_x_101:
        /* <DEDUP_REMOVED lines=12> */
.L_x_104:
[----:B------:R-:W-:Y:S05]  /*74e0*/  BSYNC B1 ;  /* 0x0000000000017941 */ /* 0x000fea0003800000 */
.L_x_103:
        /* <DEDUP_REMOVED lines=12> */
.L_x_106:
[----:B------:R-:W-:Y:S05]  /*75b0*/  BSYNC B1 ;  /* 0x0000000000017941 */ /* 0x000fea0003800000 */
.L_x_105:
        /* <DEDUP_REMOVED lines=12> */
.L_x_108:
[----:B------:R-:W-:Y:S05]  /*7680*/  BSYNC B1 ;  /* 0x0000000000017941 */ /* 0x000fea0003800000 */
.L_x_107:
        /* <DEDUP_REMOVED lines=12> */
.L_x_110:
[----:B------:R-:W-:Y:S05]  /*7750*/  BSYNC B1 ;  /* 0x0000000000017941 */ /* 0x000fea0003800000 */
.L_x_109:
        /* <DEDUP_REMOVED lines=12> */
.L_x_112:
[----:B------:R-:W-:Y:S05]  /*7820*/  BSYNC B1 ;  /* 0x0000000000017941 */ /* 0x000fea0003800000 */
.L_x_111:
        /* <DEDUP_REMOVED lines=12> */
.L_x_114:
[----:B------:R-:W-:Y:S05]  /*78f0*/  BSYNC B1 ;  /* 0x0000000000017941 */ /* 0x000fea0003800000 */
.L_x_113:
        /* <DEDUP_REMOVED lines=12> */
.L_x_116:
[----:B------:R-:W-:Y:S05]  /*79c0*/  BSYNC B1 ;  /* 0x0000000000017941 */ /* 0x000fea0003800000 */
.L_x_115:
        /* <DEDUP_REMOVED lines=12> */
.L_x_118:
[----:B------:R-:W-:Y:S05]  /*7a90*/  BSYNC B1 ;  /* 0x0000000000017941 */ /* 0x000fea0003800000 */
.L_x_117:
        /* <DEDUP_REMOVED lines=12> */
.L_x_120:
[----:B------:R-:W-:Y:S05]  /*7b60*/  BSYNC B1 ;  /* 0x0000000000017941 */ /* 0x000fea0003800000 */
.L_x_119:
        /* <DEDUP_REMOVED lines=12> */
.L_x_122:
[----:B------:R-:W-:Y:S05]  /*7c30*/  BSYNC B1 ;  /* 0x0000000000017941 */ /* 0x000fea0003800000 */
.L_x_121:
        /* <DEDUP_REMOVED lines=12> */
.L_x_124:
[----:B------:R-:W-:Y:S05]  /*7d00*/  BSYNC B1 ;  /* 0x0000000000017941 */ /* 0x000fea0003800000 */
.L_x_123:
        /* <DEDUP_REMOVED lines=12> */
.L_x_126:
[----:B------:R-:W-:Y:S05]  /*7dd0*/  BSYNC B1 ;  /* 0x0000000000017941 */ /* 0x000fea0003800000 */
.L_x_125:
        /* <DEDUP_REMOVED lines=12> */
.L_x_128:
[----:B------:R-:W-:Y:S05]  /*7ea0*/  BSYNC B1 ;  /* 0x0000000000017941 */ /* 0x000fea0003800000 */
.L_x_127:
        /* <DEDUP_REMOVED lines=12> */
.L_x_130:
[----:B------:R-:W-:Y:S05]  /*7f70*/  BSYNC B1 ;  /* 0x0000000000017941 */ /* 0x000fea0003800000 */
.L_x_129:
        /* <DEDUP_REMOVED lines=12> */
.L_x_132:
[----:B------:R-:W-:Y:S05]  /*8040*/  BSYNC B1 ;  /* 0x0000000000017941 */ /* 0x000fea0003800000 */
.L_x_131:
        /* <DEDUP_REMOVED lines=12> */
.L_x_134:
[----:B------:R-:W-:Y:S05]  /*8110*/  BSYNC B1 ;  /* 0x0000000000017941 */ /* 0x000fea0003800000 */
.L_x_133:
        /* <DEDUP_REMOVED lines=12> */
.L_x_136:
[----:B------:R-:W-:Y:S05]  /*81e0*/  BSYNC B1 ;  /* 0x0000000000017941 */ /* 0x000fea0003800000 */
.L_x_135:
        /* <DEDUP_REMOVED lines=12> */
.L_x_138:
[----:B------:R-:W-:Y:S05]  /*82b0*/  BSYNC B1 ;  /* 0x0000000000017941 */ /* 0x000fea0003800000 */
.L_x_137:
        /* <DEDUP_REMOVED lines=12> */
.L_x_140:
[----:B------:R-:W-:Y:S05]  /*8380*/  BSYNC B1 ;  /* 0x0000000000017941 */ /* 0x000fea0003800000 */
.L_x_139:
        /* <DEDUP_REMOVED lines=12> */
.L_x_142:
[----:B------:R-:W-:Y:S05]  /*8450*/  BSYNC B1 ;  /* 0x0000000000017941 */ /* 0x000fea0003800000 */
.L_x_141:
        /* <DEDUP_REMOVED lines=12> */
.L_x_144:
[----:B------:R-:W-:Y:S05]  /*8520*/  BSYNC B1 ;  /* 0x0000000000017941 */ /* 0x000fea0003800000 */
.L_x_143:
        /* <DEDUP_REMOVED lines=12> */
.L_x_146:
[----:B------:R-:W-:Y:S05]  /*85f0*/  BSYNC B1 ;  /* 0x0000000000017941 */ /* 0x000fea0003800000 */
.L_x_145:
        /* <DEDUP_REMOVED lines=12> */
.L_x_148:
[----:B------:R-:W-:Y:S05]  /*86c0*/  BSYNC B1 ;  /* 0x0000000000017941 */ /* 0x000fea0003800000 */
.L_x_147:
        /* <DEDUP_REMOVED lines=12> */
.L_x_150:
[----:B------:R-:W-:Y:S05]  /*8790*/  BSYNC B1 ;  /* 0x0000000000017941 */ /* 0x000fea0003800000 */
.L_x_149:
        /* <DEDUP_REMOVED lines=12> */
.L_x_152:
[----:B------:R-:W-:Y:S05]  /*8860*/  BSYNC B1 ;  /* 0x0000000000017941 */ /* 0x000fea0003800000 */
.L_x_151:
        /* <DEDUP_REMOVED lines=12> */
.L_x_154:
[----:B------:R-:W-:Y:S05]  /*8930*/  BSYNC B1 ;  /* 0x0000000000017941 */ /* 0x000fea0003800000 */
.L_x_153:
        /* <DEDUP_REMOVED lines=12> */
.L_x_156:
[----:B------:R-:W-:Y:S05]  /*8a00*/  BSYNC B1 ;  /* 0x0000000000017941 */ /* 0x000fea0003800000 */
.L_x_155:
        /* <DEDUP_REMOVED lines=12> */
.L_x_158:
[----:B------:R-:W-:Y:S05]  /*8ad0*/  BSYNC B1 ;  /* 0x0000000000017941 */ /* 0x000fea0003800000 */
.L_x_157:
        /* <DEDUP_REMOVED lines=12> */
.L_x_160:
[----:B------:R-:W-:Y:S05]  /*8ba0*/  BSYNC B1 ;  /* 0x0000000000017941 */ /* 0x000fea0003800000 */
.L_x_159:
        /* <DEDUP_REMOVED lines=12> */
.L_x_162:
[----:B------:R-:W-:Y:S05]  /*8c70*/  BSYNC B1 ;  /* 0x0000000000017941 */ /* 0x000fea0003800000 */
.L_x_161:
        /* <DEDUP_REMOVED lines=12> */
.L_x_164:
[----:B------:R-:W-:Y:S05]  /*8d40*/  BSYNC B1 ;  /* 0x0000000000017941 */ /* 0x000fea0003800000 */
.L_x_163:
        /* <DEDUP_REMOVED lines=12> */
.L_x_166:
[----:B------:R-:W-:Y:S05]  /*8e10*/  BSYNC B1 ;  /* 0x0000000000017941 */ /* 0x000fea0003800000 */
.L_x_165:
        /* <DEDUP_REMOVED lines=12> */
.L_x_168:
[----:B------:R-:W-:Y:S05]  /*8ee0*/  BSYNC B1 ;  /* 0x0000000000017941 */ /* 0x000fea0003800000 */
.L_x_167:
        /* <DEDUP_REMOVED lines=12> */
.L_x_170:
[----:B------:R-:W-:Y:S05]  /*8fb0*/  BSYNC B1 ;  /* 0x0000000000017941 */ /* 0x000fea0003800000 */
.L_x_169:
        /* <DEDUP_REMOVED lines=12> */
.L_x_172:
[----:B------:R-:W-:Y:S05]  /*9080*/  BSYNC B1 ;  /* 0x0000000000017941 */ /* 0x000fea0003800000 */
.L_x_171:
        /* <DEDUP_REMOVED lines=12> */
.L_x_174:
[----:B------:R-:W-:Y:S05]  /*9150*/  BSYNC B1 ;  /* 0x0000000000017941 */ /* 0x000fea0003800000 */
.L_x_173:
        /* <DEDUP_REMOVED lines=12> */
.L_x_176:
[----:B------:R-:W-:Y:S05]  /*9220*/  BSYNC B1 ;  /* 0x0000000000017941 */ /* 0x000fea0003800000 */
.L_x_175:
        /* <DEDUP_REMOVED lines=12> */
.L_x_178:
[----:B------:R-:W-:Y:S05]  /*92f0*/  BSYNC B1 ;  /* 0x0000000000017941 */ /* 0x000fea0003800000 */
.L_x_177:
        /* <DEDUP_REMOVED lines=12> */
.L_x_180:
[----:B------:R-:W-:Y:S05]  /*93c0*/  BSYNC B1 ;  /* 0x0000000000017941 */ /* 0x000fea0003800000 */
.L_x_179:
        /* <DEDUP_REMOVED lines=12> */
.L_x_182:
[----:B------:R-:W-:Y:S05]  /*9490*/  BSYNC B1 ;  /* 0x0000000000017941 */ /* 0x000fea0003800000 */
.L_x_181:
        /* <DEDUP_REMOVED lines=12> */
.L_x_184:
[----:B------:R-:W-:Y:S05]  /*9560*/  BSYNC B1 ;  /* 0x0000000000017941 */ /* 0x000fea0003800000 */
.L_x_183:
        /* <DEDUP_REMOVED lines=12> */
.L_x_186:
[----:B------:R-:W-:Y:S05]  /*9630*/  BSYNC B1 ;  /* 0x0000000000017941 */ /* 0x000fea0003800000 */
.L_x_185:
        /* <DEDUP_REMOVED lines=12> */
.L_x_188:
[----:B------:R-:W-:Y:S05]  /*9700*/  BSYNC B1 ;  /* 0x0000000000017941 */ /* 0x000fea0003800000 */
.L_x_187:
[----:B-----5:R-:W-:Y:S01]  /*9710*/  LOP3.LUT R32, R32, 0xff, RZ, 0xc0, !PT ;  /* 0x000000ff20207812 */ /* 0x020fe200078ec0ff */
[----:B------:R-:W-:Y:S01]  /*9720*/  BSSY B1, `(.L_x_189) ;  /* 0x000000b000017945 */ /* 0x000fe20003800000 */
[----:B------:R-:W-:Y:S02]  /*9730*/  ISETP.LT.OR P4, PT, R34, 0x99, !P0 ;  /* 0x000000992200780c */ /* 0x000fe40004781670 */
[----:B------:R-:W-:-:S05]  /*9740*/  F2FP.F16.E4M3.UNPACK_B R32, R32 ;  /* 0x00000020ff20723e */ /* 0x000fca00020006ff */
[----:B------:R-:W-:-:S05]  /*9750*/  HADD2.F32 R32, -RZ, R32.H0_H0 ;  /* 0x20000020ff207230 */ /* 0x000fca0000004100 */
[----:B------:R-:W-:-:S04]  /*9760*/  FMUL R32, R32, UR26 ;  /* 0x0000001a20207c20 */ /* 0x000fc80008400000 */
[----:B------:R-:W-:Y:S01]  /*9770*/  FFMA R32, R23, UR25, R32 ;  /* 0x0000001917207c23 */ /* 0x000fe20008000020 */
[----:B------:R-:W-:-:S04]  /*9780*/  PRMT R23, RZ, 0x7610, R23 ;  /* 0x00007610ff177816 */ /* 0x000fc80000000017 */
[----:B0-----:R-:W-:-:S05]  /*9790*/  F2FP.SATFINITE.E4M3.F32.PACK_AB_MERGE_C R33, RZ, R32, RZ ;  /* 0x00000020ff21723e */ /* 0x001fca00048070ff */
[----:B------:R0:W-:Y:S01]  /*97a0*/  @!P3 STG.E.U8 desc[UR22][R26.64+0x91], R33 ;  /* 0x000091211a00b986 */ /* 0x0001e2000c101116 */
[----:B------:R-:W-:Y:S05]  /*97b0*/  @P4 BRA `(.L_x_190) ;  /* 0x0000000000044947 */ /* 0x000fea0003800000 */
[----:B------:R0:W5:Y:S02]  /*97c0*/  LDG.E.U8 R23, desc[UR22][R28.64+0x98] ;  /* 0x000098161c177981 */ /* 0x000164000c1e1100 */
.L_x_190:
[----:B------:R-:W-:Y:S05]  /*97d0*/  BSYNC B1 ;  /* 0x0000000000017941 */ /* 0x000fea0003800000 */
.L_x_189:
        /* <DEDUP_REMOVED lines=8> */
[----:B------:R-:W-:-:S05]  /*9860*/  F2FP.SATFINITE.E4M3.F32.PACK_AB_MERGE_C R23, RZ, R23, RZ ;  /* 0x00000017ff17723e */ /* 0x000fca00048070ff */
[----:B------:R0:W-:Y:S01]  /*9870*/  @!P4 STG.E.U8 desc[UR22][R24.64+0x98], R23 ;  /* 0x000098171800c986 */ /* 0x0001e2000c101116 */
[----:B------:R-:W-:Y:S05]  /*9880*/  @P3 BRA `(.L_x_192) ;  /* 0x0000000000043947 */ /* 0x000fea0003800000 */
[----:B------:R0:W5:Y:S02]  /*9890*/  LDG.E.U8 R22, desc[UR22][R28.64+0x99] ;  /* 0x000099161c167981 */ /* 0x000164000c1e1100 */
.L_x_192:
[----:B------:R-:W-:Y:S05]  /*98a0*/  BSYNC B1 ;  /* 0x0000000000017941 */ /* 0x000fea0003800000 */
.L_x_191:
        /* <DEDUP_REMOVED lines=12> */
.L_x_194:
[----:B------:R-:W-:Y:S05]  /*9970*/  BSYNC B1 ;  /* 0x0000000000017941 */ /* 0x000fea0003800000 */
.L_x_193:
        /* <DEDUP_REMOVED lines=12> */
.L_x_196:
[----:B------:R-:W-:Y:S05]  /*9a40*/  BSYNC B1 ;  /* 0x0000000000017941 */ /* 0x000fea0003800000 */
.L_x_195:
        /* <DEDUP_REMOVED lines=12> */
.L_x_198:
[----:B------:R-:W-:Y:S05]  /*9b10*/  BSYNC B1 ;  /* 0x0000000000017941 */ /* 0x000fea0003800000 */
.L_x_197:
        /* <DEDUP_REMOVED lines=12> */
.L_x_200:
[----:B------:R-:W-:Y:S05]  /*9be0*/  BSYNC B1 ;  /* 0x0000000000017941 */ /* 0x000fea0003800000 */
.L_x_199:
        /* <DEDUP_REMOVED lines=12> */
.L_x_202:
[----:B------:R-:W-:Y:S05]  /*9cb0*/  BSYNC B1 ;  /* 0x0000000000017941 */ /* 0x000fea0003800000 */
.L_x_201:
        /* <DEDUP_REMOVED lines=12> */
.L_x_204:
[----:B------:R-:W-:Y:S05]  /*9d80*/  BSYNC B1 ;  /* 0x0000000000017941 */ /* 0x000fea0003800000 */
.L_x_203:
        /* <DEDUP_REMOVED lines=12> */
.L_x_206:
[----:B------:R-:W-:Y:S05]  /*9e50*/  BSYNC B1 ;  /* 0x0000000000017941 */ /* 0x000fea0003800000 */
.L_x_205:
        /* <DEDUP_REMOVED lines=12> */
.L_x_208:
[----:B------:R-:W-:Y:S05]  /*9f20*/  BSYNC B1 ;  /* 0x0000000000017941 */ /* 0x000fea0003800000 */
.L_x_207:
        /* <DEDUP_REMOVED lines=12> */
.L_x_210:
[----:B------:R-:W-:Y:S05]  /*9ff0*/  BSYNC B1 ;  /* 0x0000000000017941 */ /* 0x000fea0003800000 */
.L_x_209:
        /* <DEDUP_REMOVED lines=12> */
.L_x_212:
[----:B------:R-:W-:Y:S05]  /*a0c0*/  BSYNC B1 ;  /* 0x0000000000017941 */ /* 0x000fea0003800000 */
.L_x_211:
        /* <DEDUP_REMOVED lines=12> */
.L_x_214:
[----:B------:R-:W-:Y:S05]  /*a190*/  BSYNC B1 ;  /* 0x0000000000017941 */ /* 0x000fea0003800000 */
.L_x_213:
        /* <DEDUP_REMOVED lines=12> */
.L_x_216:
[----:B------:R-:W-:Y:S05]  /*a260*/  BSYNC B1 ;  /* 0x0000000000017941 */ /* 0x000fea0003800000 */
.L_x_215:
        /* <DEDUP_REMOVED lines=12> */
.L_x_218:
[----:B------:R-:W-:Y:S05]  /*a330*/  BSYNC B1 ;  /* 0x0000000000017941 */ /* 0x000fea0003800000 */
.L_x_217:
        /* <DEDUP_REMOVED lines=12> */
.L_x_220:
[----:B------:R-:W-:Y:S05]  /*a400*/  BSYNC B1 ;  /* 0x0000000000017941 */ /* 0x000fea0003800000 */
.L_x_219:
        /* <DEDUP_REMOVED lines=12> */
.L_x_222:
[----:B------:R-:W-:Y:S05]  /*a4d0*/  BSYNC B1 ;  /* 0x0000000000017941 */ /* 0x000fea0003800000 */
.L_x_221:
        /* <DEDUP_REMOVED lines=12> */
.L_x_224:
[----:B------:R-:W-:Y:S05]  /*a5a0*/  BSYNC B1 ;  /* 0x0000000000017941 */ /* 0x000fea0003800000 */
.L_x_223:
        /* <DEDUP_REMOVED lines=12> */
.L_x_226:
[----:B------:R-:W-:Y:S05]  /*a670*/  BSYNC B1 ;  /* 0x0000000000017941 */ /* 0x000fea0003800000 */
.L_x_225:
        /* <DEDUP_REMOVED lines=12> */
.L_x_228:
[----:B------:R-:W-:Y:S05]  /*a740*/  BSYNC B1 ;  /* 0x0000000000017941 */ /* 0x000fea0003800000 */
.L_x_227:
        /* <DEDUP_REMOVED lines=12> */
.L_x_230:
[----:B------:R-:W-:Y:S05]  /*a810*/  BSYNC B1 ;  /* 0x0000000000017941 */ /* 0x000fea0003800000 */
.L_x_229:
        /* <DEDUP_REMOVED lines=12> */
.L_x_232:
[----:B------:R-:W-:Y:S05]  /*a8e0*/  BSYNC B1 ;  /* 0x0000000000017941 */ /* 0x000fea0003800000 */
.L_x_231:
[----:B-----5:R-:W-:Y:S01]  /*a8f0*/  LOP3.LUT R2, R2, 0xff, RZ, 0xc0, !PT ;  /* 0x000000ff02027812 */ /* 0x020fe200078ec0ff */
[----:B------:R-:W-:Y:S01]  /*a900*/  BSSY B1, `(.L_x_233) ;  /* 0x000000b000017945 */ /* 0x000fe20003800000 */
[----:B------:R-:W-:Y:S02]  /*a910*/  ISETP.LT.OR P4, PT, R34, 0xc1, !P1 ;  /* 0x000000c12200780c */ /* 0x000fe40004f81670 */
[----:B------:R-:W-:-:S05]  /*a920*/  F2FP.F16.E4M3.UNPACK_B R2, R2 ;  /* 0x00000002ff02723e */ /* 0x000fca00020006ff */
[----:B------:R-:W-:-:S05]  /*a930*/  HADD2.F32 R2, -RZ, R2.H0_H0 ;  /* 0x20000002ff027230 */ /* 0x000fca0000004100 */
[----:B0-----:R-:W-:-:S04]  /*a940*/  FMUL R3, R2, UR26 ;  /* 0x0000001a02037c20 */ /* 0x001fc80008400000 */
[----:B------:R-:W-:Y:S01]  /*a950*/  FFMA R3, R0, UR25, R3 ;  /* 0x0000001900037c23 */ /* 0x000fe20008000003 */
[----:B------:R-:W-:-:S04]  /*a960*/  PRMT R0, RZ, 0x7610, R0 ;  /* 0x00007610ff007816 */ /* 0x000fc80000000000 */
[----:B------:R-:W-:-:S05]  /*a970*/  F2FP.SATFINITE.E4M3.F32.PACK_AB_MERGE_C R3, RZ, R3, RZ ;  /* 0x00000003ff03723e */ /* 0x000fca00048070ff */
[----:B------:R0:W-:Y:S01]  /*a980*/  @!P3 STG.E.U8 desc[UR22][R24.64+0xc1], R3 ;  /* 0x0000c1031800b986 */ /* 0x0001e2000c101116 */
[----:B------:R-:W-:Y:S05]  /*a990*/  @P4 BRA `(.L_x_234) ;  /* 0x0000000000044947 */ /* 0x000fea0003800000 */
[----:B------:R0:W5:Y:S02]  /*a9a0*/  LDG.E.U8 R0, desc[UR22][R30.64+0xc0] ;  /* 0x0000c0161e007981 */ /* 0x000164000c1e1100 */
.L_x_234:
[----:B------:R-:W-:Y:S05]  /*a9b0*/  BSYNC B1 ;  /* 0x0000000000017941 */ /* 0x000fea0003800000 */
.L_x_233:
[----:B------:R-:W2:Y:S01]  /*a9c0*/  LDL.LU R2, [R1] ;  /* 0x0000000001027983 */ /* 0x000ea20000300800 */
[----:B-----5:R-:W-:Y:S01]  /*a9d0*/  LOP3.LUT R0, R0, 0xff, RZ, 0xc0, !PT ;  /* 0x000000ff00007812 */ /* 0x020fe200078ec0ff */
[----:B------:R-:W-:Y:S01]  /*a9e0*/  BSSY B1, `(.L_x_235) ;  /* 0x000000b000017945 */ /* 0x000fe20003800000 */
[----:B------:R-:W-:Y:S02]  /*a9f0*/  ISETP.LT.OR P3, PT, R34, 0xc2, !P1 ;  /* 0x000000c22200780c */ /* 0x000fe40004f61670 */
[----:B------:R-:W-:-:S05]  /*aa00*/  F2FP.F16.E4M3.UNPACK_B R0, R0 ;  /* 0x00000000ff00723e */ /* 0x000fca00020006ff */
[----:B------:R-:W-:-:S05]  /*aa10*/  HADD2.F32 R0, -RZ, R0.H0_H0 ;  /* 0x20000000ff007230 */ /* 0x000fca0000004100 */
[----:B------:R-:W-:-:S04]  /*aa20*/  FMUL R0, R0, UR26 ;  /* 0x0000001a00007c20 */ /* 0x000fc80008400000 */
[----:B--2---:R-:W-:-:S05]  /*aa30*/  FFMA R0, R2, UR25, R0 ;  /* 0x0000001902007c23 */ /* 0x004fca0008000000 */
[----:B0-----:R-:W-:Y:S02]  /*aa40*/  F2FP.SATFINITE.E4M3.F32.PACK_AB_MERGE_C R3, RZ, R0, RZ ;  /* 0x00000000ff03723e */ /* 0x001fe400048070ff */
[----:B------:R-:W-:-:S03]  /*aa50*/  PRMT R0, RZ, 0x7610, R0 ;  /* 0x00007610ff007816 */ /* 0x000fc60000000000 */
[----:B------:R0:W-:Y:S01]  /*aa60*/  @!P4 STG.E.U8 desc[UR22][R26.64+0xc0], R3 ;  /* 0x0000c0031a00c986 */ /* 0x0001e2000c101116 */
[----:B------:R-:W-:Y:S05]  /*aa70*/  @P3 BRA `(.L_x_236) ;  /* 0x0000000000043947 */ /* 0x000fea0003800000 */
[----:B------:R2:W5:Y:S02]  /*aa80*/  LDG.E.U8 R0, desc[UR22][R30.64+0xc1] ;  /* 0x0000c1161e007981 */ /* 0x000564000c1e1100 */
.L_x_236:
[----:B------:R-:W-:Y:S05]  /*aa90*/  BSYNC B1 ;  /* 0x0000000000017941 */ /* 0x000fea0003800000 */
.L_x_235:
[----:B------:R-:W3:Y:S01]  /*aaa0*/  LDL.LU R2, [R1+0x4] ;  /* 0x0000040001027983 */ /* 0x000ee20000300800 */
[----:B-----5:R-:W-:Y:S01]  /*aab0*/  LOP3.LUT R0, R0, 0xff, RZ, 0xc0, !PT ;  /* 0x000000ff00007812 */ /* 0x020fe200078ec0ff */
[----:B------:R-:W-:Y:S01]  /*aac0*/  BSSY B1, `(.L_x_237) ;  /* 0x000000b000017945 */ /* 0x000fe20003800000 */
[----:B------:R-:W-:Y:S02]  /*aad0*/  ISETP.LT.OR P4, PT, R34, 0xc9, !P0 ;  /* 0x000000c92200780c */ /* 0x000fe40004781670 */
[----:B------:R-:W-:-:S05]  /*aae0*/  F2FP.F16.E4M3.UNPACK_B R0, R0 ;  /* 0x00000000ff00723e */ /* 0x000fca00020006ff */
[----:B------:R-:W-:-:S05]  /*aaf0*/  HADD2.F32 R0, -RZ, R0.H0_H0 ;  /* 0x20000000ff007230 */ /* 0x000fca0000004100 */
[----:B------:R-:W-:-:S04]  /*ab00*/  FMUL R0, R0, UR26 ;  /* 0x0000001a00007c20 */ /* 0x000fc80008400000 */
[----:B---3--:R-:W-:-:S05]  /*ab10*/  FFMA R0, R2, UR25, R0 ;  /* 0x0000001902007c23 */ /* 0x008fca0008000000 */
[----:B0-----:R-:W-:Y:S02]  /*ab20*/  F2FP.SATFINITE.E4M3.F32.PACK_AB_MERGE_C R3, RZ, R0, RZ ;  /* 0x00000000ff03723e */ /* 0x001fe400048070ff */
[----:B------:R-:W-:-:S03]  /*ab30*/  PRMT R0, RZ, 0x7610, R0 ;  /* 0x00007610ff007816 */ /* 0x000fc60000000000 */
[----:B------:R0:W-:Y:S01]  /*ab40*/  @!P3 STG.E.U8 desc[UR22][R26.64+0xc1], R3 ;  /* 0x0000c1031a00b986 */ /* 0x0001e2000c101116 */
[----:B------:R-:W-:Y:S05]  /*ab50*/  @P4 BRA `(.L_x_238) ;  /* 0x0000000000044947 */ /* 0x000fea0003800000 */
[----:B------:R3:W5:Y:S02]  /*ab60*/  LDG.E.U8 R0, desc[UR22][R28.64+0xc8] ;  /* 0x0000c8161c007981 */ /* 0x000764000c1e1100 */
.L_x_238:
[----:B------:R-:W-:Y:S05]  /*ab70*/  BSYNC B1 ;  /* 0x0000000000017941 */ /* 0x000fea0003800000 */
.L_x_237:
[----:B------:R-:W2:Y:S01]  /*ab80*/  LDL.LU R2, [R1+0x8] ;  /* 0x0000080001027983 */ /* 0x000ea20000300800 */
        /* <DEDUP_REMOVED lines=12> */
.L_x_240:
[----:B------:R-:W-:Y:S05]  /*ac50*/  BSYNC B1 ;  /* 0x0000000000017941 */ /* 0x000fea0003800000 */
.L_x_239:
        /* <DEDUP_REMOVED lines=13> */
.L_x_242:
[----:B------:R-:W-:Y:S05]  /*ad30*/  BSYNC B1 ;  /* 0x0000000000017941 */ /* 0x000fea0003800000 */
.L_x_241:
        /* <DEDUP_REMOVED lines=13> */
.L_x_244:
[----:B------:R-:W-:Y:S05]  /*ae10*/  BSYNC B1 ;  /* 0x0000000000017941 */ /* 0x000fea0003800000 */
.L_x_243:
        /* <DEDUP_REMOVED lines=13> */
.L_x_246:
[----:B------:R-:W-:Y:S05]  /*aef0*/  BSYNC B1 ;  /* 0x0000000000017941 */ /* 0x000fea0003800000 */
.L_x_245:
        /* <DEDUP_REMOVED lines=13> */
.L_x_248:
[----:B------:R-:W-:Y:S05]  /*afd0*/  BSYNC B1 ;  /* 0x0000000000017941 */ /* 0x000fea0003800000 */
.L_x_247:
        /* <DEDUP_REMOVED lines=13> */
.L_x_250:
[----:B------:R-:W-:Y:S05]  /*b0b0*/  BSYNC B1 ;  /* 0x0000000000017941 */ /* 0x000fea0003800000 */
.L_x_249:
        /* <DEDUP_REMOVED lines=13> */
.L_x_252:
[----:B------:R-:W-:Y:S05]  /*b190*/  BSYNC B1 ;  /* 0x0000000000017941 */ /* 0x000fea0003800000 */
.L_x_251:
        /* <DEDUP_REMOVED lines=13> */
.L_x_254:
[----:B------:R-:W-:Y:S05]  /*b270*/  BSYNC B1 ;  /* 0x0000000000017941 */ /* 0x000fea0003800000 */
.L_x_253:
        /* <DEDUP_REMOVED lines=13> */
.L_x_256:
[----:B------:R-:W-:Y:S05]  /*b350*/  BSYNC B1 ;  /* 0x0000000000017941 */ /* 0x000fea0003800000 */
.L_x_255:
        /* <DEDUP_REMOVED lines=13> */
.L_x_258:
[----:B------:R-:W-:Y:S05]  /*b430*/  BSYNC B1 ;  /* 0x0000000000017941 */ /* 0x000fea0003800000 */
.L_x_257:
        /* <DEDUP_REMOVED lines=13> */
.L_x_260:
[----:B------:R-:W-:Y:S05]  /*b510*/  BSYNC B1 ;  /* 0x0000000000017941 */ /* 0x000fea0003800000 */
.L_x_259:
        /* <DEDUP_REMOVED lines=13> */
.L_x_262:
[----:B------:R-:W-:Y:S05]  /*b5f0*/  BSYNC B1 ;  /* 0x0000000000017941 */ /* 0x000fea0003800000 */
.L_x_261:
        /* <DEDUP_REMOVED lines=13> */
.L_x_264:
[----:B------:R-:W-:Y:S05]  /*b6d0*/  BSYNC B1 ;  /* 0x0000000000017941 */ /* 0x000fea0003800000 */
.L_x_263:
        /* <DEDUP_REMOVED lines=13> */
.L_x_266:
[----:B------:R-:W-:Y:S05]  /*b7b0*/  BSYNC B1 ;  /* 0x0000000000017941 */ /* 0x000fea0003800000 */
.L_x_265:
        /* <DEDUP_REMOVED lines=13> */
.L_x_268:
[----:B------:R-:W-:Y:S05]  /*b890*/  BSYNC B1 ;  /* 0x0000000000017941 */ /* 0x000fea0003800000 */
.L_x_267:
        /* <DEDUP_REMOVED lines=13> */
.L_x_270:
[----:B------:R-:W-:Y:S05]  /*b970*/  BSYNC B1 ;  /* 0x0000000000017941 */ /* 0x000fea0003800000 */
.L_x_269:
        /* <DEDUP_REMOVED lines=13> */
.L_x_272:
[----:B------:R-:W-:Y:S05]  /*ba50*/  BSYNC B1 ;  /* 0x0000000000017941 */ /* 0x000fea0003800000 */
.L_x_271:
        /* <DEDUP_REMOVED lines=13> */
.L_x_274:
[----:B------:R-:W-:Y:S05]  /*bb30*/  BSYNC B1 ;  /* 0x0000000000017941 */ /* 0x000fea0003800000 */
.L_x_273:
        /* <DEDUP_REMOVED lines=13> */
.L_x_276:
[----:B------:R-:W-:Y:S05]  /*bc10*/  BSYNC B1 ;  /* 0x0000000000017941 */ /* 0x000fea0003800000 */
.L_x_275:
        /* <DEDUP_REMOVED lines=13> */
.L_x_278:
[----:B------:R-:W-:Y:S05]  /*bcf0*/  BSYNC B1 ;  /* 0x0000000000017941 */ /* 0x000fea0003800000 */
.L_x_277:
        /* <DEDUP_REMOVED lines=13> */
.L_x_280:
[----:B------:R-:W-:Y:S05]  /*bdd0*/  BSYNC B1 ;  /* 0x0000000000017941 */ /* 0x000fea0003800000 */
.L_x_279:
        /* <DEDUP_REMOVED lines=13> */
.L_x_282:
[----:B------:R-:W-:Y:S05]  /*beb0*/  BSYNC B1 ;  /* 0x0000000000017941 */ /* 0x000fea0003800000 */
.L_x_281:
        /* <DEDUP_REMOVED lines=13> */
.L_x_284:
[----:B------:R-:W-:Y:S05]  /*bf90*/  BSYNC B1 ;  /* 0x0000000000017941 */ /* 0x000fea0003800000 */
.L_x_283:
        /* <DEDUP_REMOVED lines=13> */
.L_x_286:
[----:B------:R-:W-:Y:S05]  /*c070*/  BSYNC B1 ;  /* 0x0000000000017941 */ /* 0x000fea0003800000 */
.L_x_285:
        /* <DEDUP_REMOVED lines=13> */
.L_x_288:
[----:B------:R-:W-:Y:S05]  /*c150*/  BSYNC B1 ;  /* 0x0000000000017941 */ /* 0x000fea0003800000 */
.L_x_287:
        /* <DEDUP_REMOVED lines=13> */
.L_x_290:
[----:B------:R-:W-:Y:S05]  /*c230*/  BSYNC B1 ;  /* 0x0000000000017941 */ /* 0x000fea0003800000 */
.L_x_289:
        /* <DEDUP_REMOVED lines=13> */
.L_x_292:
[----:B------:R-:W-:Y:S05]  /*c310*/  BSYNC B1 ;  /* 0x0000000000017941 */ /* 0x000fea0003800000 */
.L_x_291:
[----:B------:R-:W-:Y:S05]  /*c320*/  @P1 BRA `(.L_x_293) ;  /* 0x0000002000a41947 */ /* 0x000fea0003800000 */
[----:B------:R-:W2:Y:S01]  /*c330*/  LDL.LU R2, [R1+0x74] ;  /* 0x0000740001027983 */ /* 0x000ea20000300800 */
[----:B-----5:R-:W-:-:S04]  /*c340*/  LOP3.LUT R0, R0, 0xff, RZ, 0xc0, !PT ;  /* 0x000000ff00007812 */ /* 0x020fc800078ec0ff */
[----:B------:R-:W-:-:S05]  /*c350*/  F2FP.F16.E4M3.UNPACK_B R0, R0 ;  /* 0x00000000ff00723e */ /* 0x000fca00020006ff */
[----:B------:R-:W-:-:S05]  /*c360*/  HADD2.F32 R0, -RZ, R0.H0_H0 ;  /* 0x20000000ff007230 */ /* 0x000fca0000004100 */
[----:B------:R-:W-:-:S04]  /*c370*/  FMUL R0, R0, UR26 ;  /* 0x0000001a00007c20 */ /* 0x000fc80008400000 */
[----:B--2---:R-:W-:-:S05]  /*c380*/  FFMA R0, R2, UR25, R0 ;  /* 0x0000001902007c23 */ /* 0x004fca0008000000 */
[----:B0-----:R-:W-:-:S05]  /*c390*/  F2FP.SATFINITE.E4M3.F32.PACK_AB_MERGE_C R3, RZ, R0, RZ ;  /* 0x00000000ff03723e */ /* 0x001fca00048070ff */
[----:B------:R0:W-:Y:S01]  /*c3a0*/  STG.E.U8 desc[UR22][R26.64+0xf9], R3 ;  /* 0x0000f9031a007986 */ /* 0x0001e2000c101116 */
[----:B------:R-:W-:Y:S05]  /*c3b0*/  BRA `(.L_x_293) ;  /* 0x0000002000807947 */ /* 0x000fea0003800000 */
.L_x_36:
[C---:B------:R-:W-:Y:S01]  /*c3c0*/  ISETP.GE.AND P1, PT, R39.reuse, 0x1, PT ;  /* 0x000000012700780c */ /* 0x040fe20003f26270 */
[----:B------:R-:W-:Y:S01]  /*c3d0*/  FMUL R226, R226, UR25 ;  /* 0x00000019e2e27c20 */ /* 0x000fe20008400000 */
[----:B------:R-:W2:Y:S01]  /*c3e0*/  LDL.LU R227, [R1+0x10] ;  /* 0x0000100001e37983 */ /* 0x000ea20000300800 */
[----:B------:R-:W-:Y:S01]  /*c3f0*/  ISETP.GE.AND P0, PT, R39, 0x9, PT ;  /* 0x000000092700780c */ /* 0x000fe20003f06270 */
[----:B------:R-:W-:Y:S01]  /*c400*/  FMUL R225, R225, UR25 ;  /* 0x00000019e1e17c20 */ /* 0x000fe20008400000 */
[C---:B------:R-:W-:Y:S02]  /*c410*/  ISETP.LT.OR P4, PT, R34.reuse, 0x1, !P1 ;  /* 0x000000012200780c */ /* 0x040fe40004f81670 */
[C---:B------:R-:W-:Y:S02]  /*c420*/  ISETP.LT.OR P5, PT, R34.reuse, 0x2, !P1 ;  /* 0x000000022200780c */ /* 0x040fe40004fa1670 */
[----:B------:R-:W-:Y:S02]  /*c430*/  F2FP.SATFINITE.E4M3.F32.PACK_AB_MERGE_C R29, RZ, R226, RZ ;  /* 0x000000e2ff1d723e */ /* 0x000fe400048070ff */
[----:B------:R-:W-:Y:S01]  /*c440*/  ISETP.LT.OR P3, PT, R34, 0x1, !P0 ;  /* 0x000000012200780c */ /* 0x000fe20004761670 */
[----:B------:R-:W-:Y:S01]  /*c450*/  FMUL R224, R224, UR25 ;  /* 0x00000019e0e07c20 */ /* 0x000fe20008400000 */
[----:B------:R-:W-:Y:S01]  /*c460*/  ISETP.LT.OR P6, PT, R34, 0xa, !P1 ;  /* 0x0000000a2200780c */ /* 0x000fe20004fc1670 */
[----:B------:R-:W-:Y:S01]  /*c470*/  FMUL R223, R223, UR25 ;  /* 0x00000019dfdf7c20 */ /* 0x000fe20008400000 */
[----:B------:R-:W-:Y:S01]  /*c480*/  F2FP.SATFINITE.E4M3.F32.PACK_AB_MERGE_C R225, RZ, R225, RZ ;  /* 0x000000e1ffe1723e */ /* 0x000fe200048070ff */
[----:B------:R-:W-:Y:S01]  /*c490*/  FMUL R221, R221, UR25 ;  /* 0x00000019dddd7c20 */ /* 0x000fe20008400000 */
[----:B------:R-:W-:Y:S01]  /*c4a0*/  FMUL R222, R222, UR25 ;  /* 0x00000019dede7c20 */ /* 0x000fe20008400000 */
[----:B------:R0:W-:Y:S01]  /*c4b0*/  @!P4 STG.E.U8 desc[UR22][R24.64], R29 ;  /* 0x0000001d1800c986 */ /* 0x0001e2000c101116 */
[----:B------:R-:W-:-:S02]  /*c4c0*/  ISETP.LT.OR P4, PT, R34, 0x2, !P0 ;  /* 0x000000022200780c */ /* 0x000fc40004781670 */
[----:B------:R-:W-:Y:S01]  /*c4d0*/  F2FP.SATFINITE.E4M3.F32.PACK_AB_MERGE_C R31, RZ, R224, RZ ;  /* 0x000000e0ff1f723e */ /* 0x000fe200048070ff */
[----:B------:R3:W-:Y:S01]  /*c4e0*/  @!P5 STG.E.U8 desc[UR22][R24.64+0x1], R225 ;  /* 0x000001e11800d986 */ /* 0x0007e2000c101116 */
[----:B------:R-:W-:Y:S02]  /*c4f0*/  ISETP.LT.OR P5, PT, R34, 0x9, !P1 ;  /* 0x000000092200780c */ /* 0x000fe40004fa1670 */
[----:B------:R-:W-:Y:S01]  /*c500*/  F2FP.SATFINITE.E4M3.F32.PACK_AB_MERGE_C R223, RZ, R223, RZ ;  /* 0x000000dfffdf723e */ /* 0x000fe200048070ff */
[----:B------:R-:W-:Y:S01]  /*c510*/  FMUL R220, R220, UR25 ;  /* 0x00000019dcdc7c20 */ /* 0x000fe20008400000 */
[----:B------:R-:W-:Y:S01]  /*c520*/  F2FP.SATFINITE.E4M3.F32.PACK_AB_MERGE_C R221, RZ, R221, RZ ;  /* 0x000000ddffdd723e */ /* 0x000fe200048070ff */
[----:B------:R-:W-:Y:S01]  /*c530*/  @!P3 STG.E.U8 desc[UR22][R26.64], R31 ;  /* 0x0000001f1a00b986 */ /* 0x000fe2000c101116 */
[----:B------:R-:W-:-:S03]  /*c540*/  ISETP.LT.OR P3, PT, R34, 0x9, !P0 ;  /* 0x000000092200780c */ /* 0x000fc60004761670 */
[----:B------:R-:W-:Y:S01]  /*c550*/  @!P4 STG.E.U8 desc[UR22][R26.64+0x1], R223 ;  /* 0x000001df1a00c986 */ /* 0x000fe2000c101116 */
[----:B------:R-:W-:-:S03]  /*c560*/  ISETP.LT.OR P4, PT, R34, 0xa, !P0 ;  /* 0x0000000a2200780c */ /* 0x000fc60004781670 */
[----:B------:R-:W-:Y:S01]  /*c570*/  @!P6 STG.E.U8 desc[UR22][R24.64+0x9], R221 ;  /* 0x000009dd1800e986 */ /* 0x000fe2000c101116 */
[C---:B------:R-:W-:Y:S01]  /*c580*/  ISETP.LT.OR P6, PT, R34.reuse, 0x12, !P1 ;  /* 0x000000122200780c */ /* 0x040fe20004fc1670 */
[----:B------:R-:W-:Y:S01]  /*c590*/  FMUL R219, R219, UR25 ;  /* 0x00000019dbdb7c20 */ /* 0x000fe20008400000 */
[----:B0-----:R-:W-:Y:S01]  /*c5a0*/  F2FP.SATFINITE.E4M3.F32.PACK_AB_MERGE_C R29, RZ, R222, RZ ;  /* 0x000000deff1d723e */ /* 0x001fe200048070ff */
[----:B------:R-:W-:Y:S01]  /*c5b0*/  FMUL R217, R217, UR25 ;  /* 0x00000019d9d97c20 */ /* 0x000fe20008400000 */
[----:B------:R-:W4:Y:S01]  /*c5c0*/  LDL.LU R226, [R1+0xc] ;  /* 0x00000c0001e27983 */ /* 0x000f220000300800 */
[----:B------:R-:W-:Y:S02]  /*c5d0*/  F2FP.SATFINITE.E4M3.F32.PACK_AB_MERGE_C R33, RZ, R220, RZ ;  /* 0x000000dcff21723e */ /* 0x000fe400048070ff */
[----:B------:R-:W-:Y:S01]  /*c5e0*/  F2FP.SATFINITE.E4M3.F32.PACK_AB_MERGE_C R219, RZ, R219, RZ ;  /* 0x000000dbffdb723e */ /* 0x000fe200048070ff */
[----:B------:R0:W-:Y:S01]  /*c5f0*/  @!P5 STG.E.U8 desc[UR22][R24.64+0x8], R29 ;  /* 0x0000081d1800d986 */ /* 0x0001e2000c101116 */
[----:B------:R-:W-:-:S02]  /*c600*/  ISETP.LT.OR P5, PT, R34, 0x11, !P1 ;  /* 0x000000112200780c */ /* 0x000fc40004fa1670 */
[----:B------:R-:W-:Y:S01]  /*c610*/  F2FP.SATFINITE.E4M3.F32.PACK_AB_MERGE_C R217, RZ, R217, RZ ;  /* 0x000000d9ffd9723e */ /* 0x000fe200048070ff */
[----:B---3--:R-:W3:Y:S01]  /*c620*/  LDL.LU R225, [R1+0x8] ;  /* 0x0000080001e17983 */ /* 0x008ee20000300800 */
[----:B------:R-:W-:-:S03]  /*c630*/  FMUL R218, R218, UR25 ;  /* 0x00000019dada7c20 */ /* 0x000fc60008400000 */
[----:B------:R-:W4:Y:S04]  /*c640*/  LDL.LU R224, [R1+0x4] ;  /* 0x0000040001e07983 */ /* 0x000f280000300800 */
[----:B------:R-:W3:Y:S01]  /*c650*/  LDL.LU R222, [R1] ;  /* 0x0000000001de7983 */ /* 0x000ee20000300800 */
[----:B0-----:R-:W-:Y:S01]  /*c660*/  F2FP.SATFINITE.E4M3.F32.PACK_AB_MERGE_C R29, RZ, R218, RZ ;  /* 0x000000daff1d723e */ /* 0x001fe200048070ff */
[----:B------:R-:W-:Y:S01]  /*c670*/  FMUL R216, R216, UR25 ;  /* 0x00000019d8d87c20 */ /* 0x000fe20008400000 */
[----:B------:R-:W-:Y:S01]  /*c680*/  FMUL R215, R215, UR25 ;  /* 0x00000019d7d77c20 */ /* 0x000fe20008400000 */
[----:B------:R0:W-:Y:S01]  /*c690*/  @!P3 STG.E.U8 desc[UR22][R26.64+0x8], R33 ;  /* 0x000008211a00b986 */ /* 0x0001e2000c101116 */
[C---:B------:R-:W-:Y:S01]  /*c6a0*/  ISETP.LT.OR P3, PT, R34.reuse, 0x11, !P0 ;  /* 0x000000112200780c */ /* 0x040fe20004761670 */
[----:B------:R-:W-:Y:S01]  /*c6b0*/  FMUL R213, R213, UR25 ;  /* 0x00000019d5d57c20 */ /* 0x000fe20008400000 */
[----:B------:R-:W-:Y:S01]  /*c6c0*/  F2FP.SATFINITE.E4M3.F32.PACK_AB_MERGE_C R31, RZ, R216, RZ ;  /* 0x000000d8ff1f723e */ /* 0x000fe200048070ff */
[----:B------:R-:W-:Y:S01]  /*c6d0*/  @!P4 STG.E.U8 desc[UR22][R26.64+0x9], R219 ;  /* 0x000009db1a00c986 */ /* 0x000fe2000c101116 */
[----:B------:R-:W-:Y:S01]  /*c6e0*/  ISETP.LT.OR P4, PT, R34, 0x12, !P0 ;  /* 0x000000122200780c */ /* 0x000fe20004781670 */
[----:B------:R-:W-:Y:S01]  /*c6f0*/  FMUL R214, R214, UR25 ;  /* 0x00000019d6d67c20 */ /* 0x000fe20008400000 */
[----:B------:R-:W-:Y:S01]  /*c700*/  F2FP.SATFINITE.E4M3.F32.PACK_AB_MERGE_C R215, RZ, R215, RZ ;  /* 0x000000d7ffd7723e */ /* 0x000fe200048070ff */
[----:B------:R-:W-:Y:S01]  /*c710*/  @!P6 STG.E.U8 desc[UR22][R24.64+0x11], R217 ;  /* 0x000011d91800e986 */ /* 0x000fe2000c101116 */
[----:B------:R-:W-:Y:S01]  /*c720*/  ISETP.LT.OR P6, PT, R34, 0x1a, !P1 ;  /* 0x0000001a2200780c */ /* 0x000fe20004fc1670 */
[----:B------:R-:W-:Y:S01]  /*c730*/  FMUL R212, R212, UR25 ;  /* 0x00000019d4d47c20 */ /* 0x000fe20008400000 */
[----:B------:R-:W-:Y:S01]  /*c740*/  F2FP.SATFINITE.E4M3.F32.PACK_AB_MERGE_C R213, RZ, R213, RZ ;  /* 0x000000d5ffd5723e */ /* 0x000fe200048070ff */
[----:B------:R1:W-:Y:S01]  /*c750*/  @!P5 STG.E.U8 desc[UR22][R24.64+0x10], R29 ;  /* 0x0000101d1800d986 */ /* 0x0003e2000c101116 */
[C---:B------:R-:W-:Y:S01]  /*c760*/  ISETP.LT.OR P5, PT, R34.reuse, 0x19, !P1 ;  /* 0x000000192200780c */ /* 0x040fe20004fa1670 */
[----:B------:R-:W-:Y:S01]  /*c770*/  FMUL R211, R211, UR25 ;  /* 0x00000019d3d37c20 */ /* 0x000fe20008400000 */
[----:B------:R-:W-:Y:S01]  /*c780*/  FMUL R209, R209, UR25 ;  /* 0x00000019d1d17c20 */ /* 0x000fe20008400000 */
[----:B------:R1:W-:Y:S01]  /*c790*/  @!P3 STG.E.U8 desc[UR22][R26.64+0x10], R31 ;  /* 0x0000101f1a00b986 */ /* 0x0003e2000c101116 */
[----:B------:R-:W-:Y:S01]  /*c7a0*/  ISETP.LT.OR P3, PT, R34, 0x19, !P0 ;  /* 0x000000192200780c */ /* 0x000fe20004761670 */
[----:B------:R-:W-:Y:S01]  /*c7b0*/  FMUL R210, R210, UR25 ;  /* 0x00000019d2d27c20 */ /* 0x000fe20008400000 */
[----:B0-----:R-:W-:Y:S01]  /*c7c0*/  F2FP.SATFINITE.E4M3.F32.PACK_AB_MERGE_C R33, RZ, R212, RZ ;  /* 0x000000d4ff21723e */ /* 0x001fe200048070ff */
[----:B------:R-:W-:Y:S01]  /*c7d0*/  @!P4 STG.E.U8 desc[UR22][R26.64+0x11], R215 ;  /* 0x000011d71a00c986 */ /* 0x000fe2000c101116 */
[----:B------:R-:W-:Y:S01]  /*c7e0*/  ISETP.LT.OR P4, PT, R34, 0x1a, !P0 ;  /* 0x0000001a2200780c */ /* 0x000fe20004781670 */
[----:B------:R-:W-:Y:S01]  /*c7f0*/  FMUL R208, R208, UR25 ;  /* 0x00000019d0d07c20 */ /* 0x000fe20008400000 */
[----:B------:R-:W-:Y:S01]  /*c800*/  F2FP.SATFINITE.E4M3.F32.PACK_AB_MERGE_C R211, RZ, R211, RZ ;  /* 0x000000d3ffd3723e */ /* 0x000fe200048070ff */
[----:B------:R-:W-:Y:S01]  /*c810*/  @!P6 STG.E.U8 desc[UR22][R24.64+0x19], R213 ;  /* 0x000019d51800e986 */ /* 0x000fe2000c101116 */
[----:B------:R-:W-:Y:S01]  /*c820*/  ISETP.LT.OR P6, PT, R34, 0x22, !P1 ;  /* 0x000000222200780c */ /* 0x000fe20004fc1670 */
[----:B------:R-:W-:Y:S01]  /*c830*/  FMUL R207, R207, UR25 ;  /* 0x00000019cfcf7c20 */ /* 0x000fe20008400000 */
[----:B-1----:R-:W-:Y:S01]  /*c840*/  F2FP.SATFINITE.E4M3.F32.PACK_AB_MERGE_C R29, RZ, R214, RZ ;  /* 0x000000d6ff1d723e */ /* 0x002fe200048070ff */
[----:B------:R-:W-:Y:S01]  /*c850*/  FMUL R205, R205, UR25 ;  /* 0x00000019cdcd7c20 */ /* 0x000fe20008400000 */
[----:B------:R-:W-:Y:S01]  /*c860*/  F2FP.SATFINITE.E4M3.F32.PACK_AB_MERGE_C R209, RZ, R209, RZ ;  /* 0x000000d1ffd1723e */ /* 0x000fe200048070ff */
[----:B------:R-:W-:Y:S01]  /*c870*/  FMUL R206, R206, UR25 ;  /* 0x00000019cece7c20 */ /* 0x000fe20008400000 */
[----:B------:R-:W-:Y:S01]  /*c880*/  F2FP.SATFINITE.E4M3.F32.PACK_AB_MERGE_C R31, RZ, R208, RZ ;  /* 0x000000d0ff1f723e */ /* 0x000fe200048070ff */
[----:B------:R0:W-:Y:S01]  /*c890*/  @!P5 STG.E.U8 desc[UR22][R24.64+0x18], R29 ;  /* 0x0000181d1800d986 */ /* 0x0001e2000c101116 */
[----:B------:R-:W-:Y:S01]  /*c8a0*/  ISETP.LT.OR P5, PT, R34, 0x21, !P1 ;  /* 0x000000212200780c */ /* 0x000fe20004fa1670 */
[----:B------:R-:W-:Y:S01]  /*c8b0*/  FMUL R204, R204, UR25 ;  /* 0x00000019cccc7c20 */ /* 0x000fe20008400000 */
[----:B------:R-:W-:Y:S01]  /*c8c0*/  F2FP.SATFINITE.E4M3.F32.PACK_AB_MERGE_C R207, RZ, R207, RZ ;  /* 0x000000cfffcf723e */ /* 0x000fe200048070ff */
[----:B------:R1:W-:Y:S01]  /*c8d0*/  @!P3 STG.E.U8 desc[UR22][R26.64+0x18], R33 ;  /* 0x000018211a00b986 */ /* 0x0003e2000c101116 */
[C---:B------:R-:W-:Y:S01]  /*c8e0*/  ISETP.LT.OR P3, PT, R34.reuse, 0x21, !P0 ;  /* 0x000000212200780c */ /* 0x040fe20004761670 */
[----:B------:R-:W-:Y:S01]  /*c8f0*/  FMUL R203, R203, UR25 ;  /* 0x00000019cbcb7c20 */ /* 0x000fe20008400000 */
[----:B------:R-:W-:Y:S01]  /*c900*/  F2FP.SATFINITE.E4M3.F32.PACK_AB_MERGE_C R205, RZ, R205, RZ ;  /* 0x000000cdffcd723e */ /* 0x000fe200048070ff */
[----:B------:R-:W-:Y:S01]  /*c910*/  @!P4 STG.E.U8 desc[UR22][R26.64+0x19], R211 ;  /* 0x000019d31a00c986 */ /* 0x000fe2000c101116 */
[C---:B------:R-:W-:Y:S01]  /*c920*/  ISETP.LT.OR P4, PT, R34.reuse, 0x22, !P0 ;  /* 0x000000222200780c */ /* 0x040fe20004781670 */
[----:B------:R-:W-:Y:S01]  /*c930*/  FMUL R201, R201, UR25 ;  /* 0x00000019c9c97c20 */ /* 0x000fe20008400000 */
[----:B------:R-:W-:Y:S01]  /*c940*/  F2FP.SATFINITE.E4M3.F32.PACK_AB_MERGE_C R203, RZ, R203, RZ ;  /* 0x000000cbffcb723e */ /* 0x000fe200048070ff */
[----:B------:R-:W-:Y:S01]  /*c950*/  @!P6 STG.E.U8 desc[UR22][R24.64+0x21], R209 ;  /* 0x000021d11800e986 */ /* 0x000fe2000c101116 */
[----:B------:R-:W-:Y:S01]  /*c960*/  ISETP.LT.OR P6, PT, R34, 0x2a, !P1 ;  /* 0x0000002a2200780c */ /* 0x000fe20004fc1670 */
[----:B------:R-:W-:Y:S01]  /*c970*/  FMUL R202, R202, UR25 ;  /* 0x00000019caca7c20 */ /* 0x000fe20008400000 */
[----:B0-----:R-:W-:Y:S01]  /*c980*/  F2FP.SATFINITE.E4M3.F32.PACK_AB_MERGE_C R29, RZ, R210, RZ ;  /* 0x000000d2ff1d723e */ /* 0x001fe200048070ff */
[----:B------:R-:W-:Y:S01]  /*c990*/  FMUL R200, R200, UR25 ;  /* 0x00000019c8c87c20 */ /* 0x000fe20008400000 */
[----:B-1----:R-:W-:Y:S01]  /*c9a0*/  F2FP.SATFINITE.E4M3.F32.PACK_AB_MERGE_C R33, RZ, R204, RZ ;  /* 0x000000ccff21723e */ /* 0x002fe200048070ff */
[----:B------:R-:W-:Y:S01]  /*c9b0*/  FMUL R199, R199, UR25 ;  /* 0x00000019c7c77c20 */ /* 0x000fe20008400000 */
[----:B------:R-:W-:Y:S01]  /*c9c0*/  F2FP.SATFINITE.E4M3.F32.PACK_AB_MERGE_C R201, RZ, R201, RZ ;  /* 0x000000c9ffc9723e */ /* 0x000fe200048070ff */
[----:B------:R0:W-:Y:S01]  /*c9d0*/  @!P5 STG.E.U8 desc[UR22][R24.64+0x20], R29 ;  /* 0x0000201d1800d986 */ /* 0x0001e2000c101116 */
[C---:B------:R-:W-:Y:S01]  /*c9e0*/  ISETP.LT.OR P5, PT, R34.reuse, 0x29, !P1 ;  /* 0x000000292200780c */ /* 0x040fe20004fa1670 */
[----:B------:R-:W-:Y:S01]  /*c9f0*/  FMUL R197, R197, UR25 ;  /* 0x00000019c5c57c20 */ /* 0x000fe20008400000 */
[----:B------:R-:W-:Y:S01]  /*ca00*/  F2FP.SATFINITE.E4M3.F32.PACK_AB_MERGE_C R199, RZ, R199, RZ ;  /* 0x000000c7ffc7723e */ /* 0x000fe200048070ff */
[----:B------:R1:W-:Y:S01]  /*ca10*/  @!P3 STG.E.U8 desc[UR22][R26.64+0x20], R31 ;  /* 0x0000201f1a00b986 */ /* 0x0003e2000c101116 */
[----:B------:R-:W-:Y:S01]  /*ca20*/  ISETP.LT.OR P3, PT, R34, 0x29, !P0 ;  /* 0x000000292200780c */ /* 0x000fe20004761670 */
[----:B------:R-:W-:Y:S01]  /*ca30*/  FMUL R198, R198, UR25 ;  /* 0x00000019c6c67c20 */ /* 0x000fe20008400000 */
[----:B------:R-:W-:Y:S01]  /*ca40*/  F2FP.SATFINITE.E4M3.F32.PACK_AB_MERGE_C R197, RZ, R197, RZ ;  /* 0x000000c5ffc5723e */ /* 0x000fe200048070ff */
[----:B------:R-:W-:Y:S01]  /*ca50*/  @!P4 STG.E.U8 desc[UR22][R26.64+0x21], R207 ;  /* 0x000021cf1a00c986 */ /* 0x000fe2000c101116 */
[----:B------:R-:W-:Y:S01]  /*ca60*/  ISETP.LT.OR P4, PT, R34, 0x2a, !P0 ;  /* 0x0000002a2200780c */ /* 0x000fe20004781670 */
[----:B------:R-:W-:Y:S01]  /*ca70*/  FMUL R196, R196, UR25 ;  /* 0x00000019c4c47c20 */ /* 0x000fe20008400000 */
[----:B------:R-:W-:Y:S01]  /*ca80*/  FMUL R195, R195, UR25 ;  /* 0x00000019c3c37c20 */ /* 0x000fe20008400000 */
        /* <DEDUP_REMOVED lines=27> */
[----:B------:R-:W-:Y:S01]  /*cc40*/  FMUL R186, R186, UR25 ;  /* 0x00000019baba7c20 */ /* 0x000fe20008400000 */
        /* <DEDUP_REMOVED lines=154> */
[----:B-----5:R-:W-:Y:S01]  /*d5f0*/  FMUL R5, R5, UR25 ;  /* 0x0000001905057c20 */ /* 0x020fe20008400000 */
[----:B0-----:R-:W-:Y:S01]  /*d600*/  F2FP.SATFINITE.E4M3.F32.PACK_AB_MERGE_C R29, RZ, R170, RZ ;  /* 0x000000aaff1d723e */ /* 0x001fe200048070ff */
[----:B------:R-:W-:Y:S01]  /*d610*/  FMUL R0, R0, UR25 ;  /* 0x0000001900007c20 */ /* 0x000fe20008400000 */
[----:B-1----:R-:W-:Y:S01]  /*d620*/  F2FP.SATFINITE.E4M3.F32.PACK_AB_MERGE_C R33, RZ, R164, RZ ;  /* 0x000000a4ff21723e */ /* 0x002fe200048070ff */
[----:B------:R-:W-:Y:S01]  /*d630*/  FMUL R6, R6, UR25 ;  /* 0x0000001906067c20 */ /* 0x000fe20008400000 */
[----:B------:R-:W-:Y:S01]  /*d640*/  F2FP.SATFINITE.E4M3.F32.PACK_AB_MERGE_C R7, RZ, R7, RZ ;  /* 0x00000007ff07723e */ /* 0x000fe200048070ff */
[----:B------:R0:W-:Y:S01]  /*d650*/  @!P5 STG.E.U8 desc[UR22][R24.64+0x70], R29 ;  /* 0x0000701d1800d986 */ /* 0x0001e2000c101116 */
[----:B------:R-:W-:Y:S01]  /*d660*/  ISETP.LT.OR P5, PT, R34, 0x79, !P1 ;  /* 0x000000792200780c */ /* 0x000fe20004fa1670 */
[----:B------:R-:W-:Y:S01]  /*d670*/  FMUL R2, R2, UR25 ;  /* 0x0000001902027c20 */ /* 0x000fe20008400000 */
[----:B------:R-:W-:Y:S01]  /*d680*/  F2FP.SATFINITE.E4M3.F32.PACK_AB_MERGE_C R5, RZ, R5, RZ ;  /* 0x00000005ff05723e */ /* 0x000fe200048070ff */
[----:B------:R1:W-:Y:S01]  /*d690*/  @!P3 STG.E.U8 desc[UR22][R26.64+0x70], R31 ;  /* 0x0000701f1a00b986 */ /* 0x0003e2000c101116 */
[----:B------:R-:W-:Y:S01]  /*d6a0*/  ISETP.LT.OR P3, PT, R34, 0x79, !P0 ;  /* 0x000000792200780c */ /* 0x000fe20004761670 */
[----:B------:R-:W-:Y:S01]  /*d6b0*/  FMUL R3, R3, UR25 ;  /* 0x0000001903037c20 */ /* 0x000fe20008400000 */
[----:B------:R-:W-:Y:S01]  /*d6c0*/  FMUL R4, R4, UR25 ;  /* 0x0000001904047c20 */ /* 0x000fe20008400000 */
[----:B------:R-:W-:Y:S01]  /*d6d0*/  @!P4 STG.E.U8 desc[UR22][R26.64+0x71], R167 ;  /* 0x000071a71a00c986 */ /* 0x000fe2000c101116 */
[----:B------:R-:W-:-:S03]  /*d6e0*/  ISETP.LT.OR P4, PT, R34, 0x7a, !P0 ;  /* 0x0000007a2200780c */ /* 0x000fc60004781670 */
[----:B------:R-:W-:Y:S01]  /*d6f0*/  @!P6 STG.E.U8 desc[UR22][R24.64+0x79], R165 ;  /* 0x000079a51800e986 */ /* 0x000fe2000c101116 */
[----:B------:R-:W-:Y:S02]  /*d700*/  ISETP.LT.OR P6, PT, R34, 0x82, !P1 ;  /* 0x000000822200780c */ /* 0x000fe40004fc1670 */
[----:B0-----:R-:W-:Y:S01]  /*d710*/  F2FP.SATFINITE.E4M3.F32.PACK_AB_MERGE_C R29, RZ, R166, RZ ;  /* 0x000000a6ff1d723e */ /* 0x001fe200048070ff */
[----:B------:R-:W4:Y:S01]  /*d720*/  LDL.LU R220, [R1+0x14] ;  /* 0x0000140001dc7983 */ /* 0x000f220000300800 */
[----:B-1----:R-:W-:-:S03]  /*d730*/  F2FP.SATFINITE.E4M3.F32.PACK_AB_MERGE_C R31, RZ, R160, RZ ;  /* 0x000000a0ff1f723e */ /* 0x002fc600048070ff */
[----:B------:R0:W-:Y:S01]  /*d740*/  @!P5 STG.E.U8 desc[UR22][R24.64+0x78], R29 ;  /* 0x0000781d1800d986 */ /* 0x0001e2000c101116 */
[----:B------:R-:W-:-:S03]  /*d750*/  ISETP.LT.OR P5, PT, R34, 0x81, !P1 ;  /* 0x000000812200780c */ /* 0x000fc60004fa1670 */
[----:B------:R1:W-:Y:S01]  /*d760*/  @!P3 STG.E.U8 desc[UR22][R26.64+0x78], R33 ;  /* 0x000078211a00b986 */ /* 0x0003e2000c101116 */
[----:B------:R-:W-:-:S03]  /*d770*/  ISETP.LT.OR P3, PT, R34, 0x81, !P0 ;  /* 0x000000812200780c */ /* 0x000fc60004761670 */
        /* <DEDUP_REMOVED lines=26> */
[----:B0-----:R-:W-:Y:S02]  /*d920*/  F2FP.SATFINITE.E4M3.F32.PACK_AB_MERGE_C R29, RZ, R154, RZ ;  /* 0x0000009aff1d723e */ /* 0x001fe400048070ff */
[----:B-1----:R-:W-:-:S03]  /*d930*/  F2FP.SATFINITE.E4M3.F32.PACK_AB_MERGE_C R33, RZ, R20, RZ ;  /* 0x00000014ff21723e */ /* 0x002fc600048070ff */
[----:B------:R0:W-:Y:S01]  /*d940*/  @!P5 STG.E.U8 desc[UR22][R24.64+0x90], R29 ;  /* 0x0000901d1800d986 */ /* 0x0001e2000c101116 */
[----:B------:R-:W-:-:S03]  /*d950*/  ISETP.LT.OR P5, PT, R34, 0x99, !P1 ;  /* 0x000000992200780c */ /* 0x000fc60004fa1670 */
[----:B------:R-:W-:Y:S01]  /*d960*/  @!P3 STG.E.U8 desc[UR22][R26.64+0x90], R31 ;  /* 0x0000901f1a00b986 */ /* 0x000fe2000c101116 */
[----:B------:R-:W-:-:S03]  /*d970*/  ISETP.LT.OR P3, PT, R34, 0x99, !P0 ;  /* 0x000000992200780c */ /* 0x000fc60004761670 */
[----:B------:R1:W-:Y:S01]  /*d980*/  @!P4 STG.E.U8 desc[UR22][R26.64+0x91], R23 ;  /* 0x000091171a00c986 */ /* 0x0003e2000c101116 */
[----:B------:R-:W-:-:S03]  /*d990*/  ISETP.LT.OR P4, PT, R34, 0x9a, !P0 ;  /* 0x0000009a2200780c */ /* 0x000fc60004781670 */
[----:B------:R2:W-:Y:S01]  /*d9a0*/  @!P6 STG.E.U8 desc[UR22][R24.64+0x99], R21 ;  /* 0x000099151800e986 */ /* 0x0005e2000c101116 */
[----:B------:R-:W-:Y:S02]  /*d9b0*/  ISETP.LT.OR P6, PT, R34, 0xa2, !P1 ;  /* 0x000000a22200780c */ /* 0x000fe40004fc1670 */
[----:B0-----:R-:W-:-:S05]  /*d9c0*/  F2FP.SATFINITE.E4M3.F32.PACK_AB_MERGE_C R29, RZ, R22, RZ ;  /* 0x00000016ff1d723e */ /* 0x001fca00048070ff */
[----:B------:R-:W-:Y:S01]  /*d9d0*/  @!P5 STG.E.U8 desc[UR22][R24.64+0x98], R29 ;  /* 0x0000981d1800d986 */ /* 0x000fe2000c101116 */
[C---:B------:R-:W-:Y:S02]  /*d9e0*/  ISETP.LT.OR P5, PT, R34.reuse, 0xa1, !P1 ;  /* 0x000000a12200780c */ /* 0x040fe40004fa1670 */
[----:B-1----:R-:W-:Y:S01]  /*d9f0*/  F2FP.SATFINITE.E4M3.F32.PACK_AB_MERGE_C R23, RZ, R18, RZ ;  /* 0x00000012ff17723e */ /* 0x002fe200048070ff */
[----:B------:R-:W-:Y:S01]  /*da00*/  @!P3 STG.E.U8 desc[UR22][R26.64+0x98], R33 ;  /* 0x000098211a00b986 */ /* 0x000fe2000c101116 */
[C---:B------:R-:W-:Y:S02]  /*da10*/  ISETP.LT.OR P3, PT, R34.reuse, 0xa1, !P0 ;  /* 0x000000a12200780c */ /* 0x040fe40004761670 */
[----:B--2---:R-:W-:Y:S01]  /*da20*/  F2FP.SATFINITE.E4M3.F32.PACK_AB_MERGE_C R21, RZ, R16, RZ ;  /* 0x00000010ff15723e */ /* 0x004fe200048070ff */
[----:B------:R0:W-:Y:S01]  /*da30*/  @!P4 STG.E.U8 desc[UR22][R26.64+0x99], R19 ;  /* 0x000099131a00c986 */ /* 0x0001e2000c101116 */
[----:B------:R-:W-:-:S03]  /*da40*/  ISETP.LT.OR P4, PT, R34, 0xa2, !P0 ;  /* 0x000000a22200780c */ /* 0x000fc60004781670 */
[----:B------:R1:W-:Y:S01]  /*da50*/  @!P6 STG.E.U8 desc[UR22][R24.64+0xa1], R17 ;  /* 0x0000a1111800e986 */ /* 0x0003e2000c101116 */
[----:B------:R-:W-:-:S03]  /*da60*/  ISETP.LT.OR P6, PT, R34, 0xaa, !P1 ;  /* 0x000000aa2200780c */ /* 0x000fc60004fc1670 */
[----:B------:R-:W-:Y:S01]  /*da70*/  @!P5 STG.E.U8 desc[UR22][R24.64+0xa0], R23 ;  /* 0x0000a0171800d986 */ /* 0x000fe2000c101116 */
[----:B------:R-:W-:-:S03]  /*da80*/  ISETP.LT.OR P5, PT, R34, 0xa9, !P1 ;  /* 0x000000a92200780c */ /* 0x000fc60004fa1670 */
[----:B------:R-:W-:Y:S01]  /*da90*/  @!P3 STG.E.U8 desc[UR22][R26.64+0xa0], R21 ;  /* 0x0000a0151a00b986 */ /* 0x000fe2000c101116 */
[C---:B------:R-:W-:Y:S02]  /*daa0*/  ISETP.LT.OR P3, PT, R34.reuse, 0xa9, !P0 ;  /* 0x000000a92200780c */ /* 0x040fe40004761670 */
[----:B0-----:R-:W-:Y:S01]  /*dab0*/  F2FP.SATFINITE.E4M3.F32.PACK_AB_MERGE_C R19, RZ, R14, RZ ;  /* 0x0000000eff13723e */ /* 0x001fe200048070ff */
[----:B------:R0:W-:Y:S01]  /*dac0*/  @!P4 STG.E.U8 desc[UR22][R26.64+0xa1], R15 ;  /* 0x0000a10f1a00c986 */ /* 0x0001e2000c101116 */
[C---:B------:R-:W-:Y:S02]  /*dad0*/  ISETP.LT.OR P4, PT, R34.reuse, 0xaa, !P0 ;  /* 0x000000aa2200780c */ /* 0x040fe40004781670 */
[----:B-1----:R-:W-:Y:S01]  /*dae0*/  F2FP.SATFINITE.E4M3.F32.PACK_AB_MERGE_C R17, RZ, R12, RZ ;  /* 0x0000000cff11723e */ /* 0x002fe200048070ff */
        /* <DEDUP_REMOVED lines=15> */
[----:B0-----:R-:W-:Y:S02]  /*dbe0*/  F2FP.SATFINITE.E4M3.F32.PACK_AB_MERGE_C R11, RZ, R6, RZ ;  /* 0x00000006ff0b723e */ /* 0x001fe400048070ff */
[C---:B------:R-:W-:Y:S01]  /*dbf0*/  ISETP.LT.OR P3, PT, R34.reuse, 0xb9, !P0 ;  /* 0x000000b92200780c */ /* 0x040fe20004761670 */
[----:B------:R0:W-:Y:S01]  /*dc00*/  @!P4 STG.E.U8 desc[UR22][R26.64+0xb1], R7 ;  /* 0x0000b1071a00c986 */ /* 0x0001e2000c101116 */
[----:B-1----:R-:W-:Y:S02]  /*dc10*/  F2FP.SATFINITE.E4M3.F32.PACK_AB_MERGE_C R9, RZ, R4, RZ ;  /* 0x00000004ff09723e */ /* 0x002fe400048070ff */
[C---:B------:R-:W-:Y:S01]  /*dc20*/  ISETP.LT.OR P4, PT, R34.reuse, 0xba, !P0 ;  /* 0x000000ba2200780c */ /* 0x040fe20004781670 */
[----:B------:R1:W-:Y:S04]  /*dc30*/  @!P6 STG.E.U8 desc[UR22][R24.64+0xb9], R5 ;  /* 0x0000b9051800e986 */ /* 0x0003e8000c101116 */
[----:B------:R2:W-:Y:S01]  /*dc40*/  @!P5 STG.E.U8 desc[UR22][R24.64+0xb8], R11 ;  /* 0x0000b80b1800d986 */ /* 0x0005e2000c101116 */
[----:B------:R-:W-:Y:S01]  /*dc50*/  FMUL R4, R227, UR25 ;  /* 0x00000019e3047c20 */ /* 0x000fe20008400000 */
[----:B------:R-:W-:-:S02]  /*dc60*/  ISETP.LT.OR P5, PT, R34, 0xc1, !P1 ;  /* 0x000000c12200780c */ /* 0x000fc40004fa1670 */
[----:B0-----:R-:W-:Y:S02]  /*dc70*/  F2FP.SATFINITE.E4M3.F32.PACK_AB_MERGE_C R7, RZ, R3, RZ ;  /* 0x00000003ff07723e */ /* 0x001fe400048070ff */
[----:B-1----:R-:W-:Y:S01]  /*dc80*/  F2FP.SATFINITE.E4M3.F32.PACK_AB_MERGE_C R5, RZ, R0, RZ ;  /* 0x00000000ff05723e */ /* 0x002fe200048070ff */
[----:B---3--:R-:W-:Y:S01]  /*dc90*/  FMUL R0, R222, UR25 ;  /* 0x00000019de007c20 */ /* 0x008fe20008400000 */
[----:B------:R-:W-:Y:S01]  /*dca0*/  ISETP.LT.OR P6, PT, R34, 0xc2, !P1 ;  /* 0x000000c22200780c */ /* 0x000fe20004fc1670 */
[----:B------:R-:W3:Y:S01]  /*dcb0*/  LDL.LU R222, [R1+0x20] ;  /* 0x0000200001de7983 */ /* 0x000ee20000300800 */
[----:B--2---:R-:W-:Y:S02]  /*dcc0*/  F2FP.SATFINITE.E4M3.F32.PACK_AB_MERGE_C R11, RZ, R2, RZ ;  /* 0x00000002ff0b723e */ /* 0x004fe400048070ff */
[----:B------:R-:W-:Y:S01]  /*dcd0*/  F2FP.SATFINITE.E4M3.F32.PACK_AB_MERGE_C R13, RZ, R0, RZ ;  /* 0x00000000ff0d723e */ /* 0x000fe200048070ff */
[----:B----4-:R-:W-:Y:S01]  /*dce0*/  FMUL R0, R224, UR25 ;  /* 0x00000019e0007c20 */ /* 0x010fe20008400000 */
[----:B------:R-:W-:Y:S01]  /*dcf0*/  FMUL R2, R225, UR25 ;  /* 0x00000019e1027c20 */ /* 0x000fe20008400000 */
[----:B------:R-:W2:Y:S04]  /*dd00*/  LDL.LU R224, [R1+0x24] ;  /* 0x0000240001e07983 */ /* 0x000ea80000300800 */
[----:B------:R-:W4:Y:S01]  /*dd10*/  LDL.LU R225, [R1+0x28] ;  /* 0x0000280001e17983 */ /* 0x000f220000300800 */
[----:B------:R-:W-:-:S03]  /*dd20*/  FMUL R3, R226, UR25 ;  /* 0x00000019e2037c20 */ /* 0x000fc60008400000 */
[----:B------:R-:W4:Y:S04]  /*dd30*/  LDL.LU R226, [R1+0x2c] ;  /* 0x00002c0001e27983 */ /* 0x000f280000300800 */
[----:B------:R-:W4:Y:S04]  /*dd40*/  LDL.LU R227, [R1+0x30] ;  /* 0x0000300001e37983 */ /* 0x000f280000300800 */
[----:B------:R-:W-:Y:S01]  /*dd50*/  @!P3 STG.E.U8 desc[UR22][R26.64+0xb8], R9 ;  /* 0x0000b8091a00b986 */ /* 0x000fe2000c101116 */
[----:B------:R-:W-:-:S03]  /*dd60*/  ISETP.LT.OR P3, PT, R34, 0xc1, !P0 ;  /* 0x000000c12200780c */ /* 0x000fc60004761670 */
[----:B------:R0:W-:Y:S01]  /*dd70*/  @!P4 STG.E.U8 desc[UR22][R26.64+0xb9], R7 ;  /* 0x0000b9071a00c986 */ /* 0x0001e2000c101116 */
[----:B------:R-:W-:-:S03]  /*dd80*/  ISETP.LT.OR P4, PT, R34, 0xc2, !P0 ;  /* 0x000000c22200780c */ /* 0x000fc60004781670 */
[----:B------:R-:W-:Y:S01]  /*dd90*/  @!P5 STG.E.U8 desc[UR22][R24.64+0xc0], R11 ;  /* 0x0000c00b1800d986 */ /* 0x000fe2000c101116 */
[----:B------:R-:W-:-:S03]  /*dda0*/  ISETP.LT.OR P5, PT, R34, 0xc9, !P1 ;  /* 0x000000c92200780c */ /* 0x000fc60004fa1670 */
[----:B------:R1:W-:Y:S01]  /*ddb0*/  @!P6 STG.E.U8 desc[UR22][R24.64+0xc1], R5 ;  /* 0x0000c1051800e986 */ /* 0x0003e2000c101116 */
[----:B0-----:R-:W-:-:S03]  /*ddc0*/  F2FP.SATFINITE.E4M3.F32.PACK_AB_MERGE_C R7, RZ, R0, RZ ;  /* 0x00000000ff07723e */ /* 0x001fc600048070ff */
[----:B------:R-:W-:Y:S01]  /*ddd0*/  @!P3 STG.E.U8 desc[UR22][R26.64+0xc0], R13 ;  /* 0x0000c00d1a00b986 */ /* 0x000fe2000c101116 */
[C---:B------:R-:W-:Y:S02]  /*dde0*/  ISETP.LT.OR P6, PT, R34.reuse, 0xca, !P1 ;  /* 0x000000ca2200780c */ /* 0x040fe40004fc1670 */
[----:B-1----:R-:W-:Y:S01]  /*ddf0*/  F2FP.SATFINITE.E4M3.F32.PACK_AB_MERGE_C R5, RZ, R2, RZ ;  /* 0x00000002ff05723e */ /* 0x002fe200048070ff */
[----:B------:R0:W-:Y:S01]  /*de00*/  @!P4 STG.E.U8 desc[UR22][R26.64+0xc1], R7 ;  /* 0x0000c1071a00c986 */ /* 0x0001e2000c101116 */
[C---:B------:R-:W-:Y:S02]  /*de10*/  ISETP.LT.OR P3, PT, R34.reuse, 0xc9, !P0 ;  /* 0x000000c92200780c */ /* 0x040fe40004761670 */
[C---:B------:R-:W-:Y:S01]  /*de20*/  ISETP.LT.OR P4, PT, R34.reuse, 0xca, !P0 ;  /* 0x000000ca2200780c */ /* 0x040fe20004781670 */
[----:B------:R1:W-:Y:S01]  /*de30*/  @!P5 STG.E.U8 desc[UR22][R24.64+0xc8], R5 ;  /* 0x0000c8051800d986 */ /* 0x0003e2000c101116 */
[----:B------:R-:W-:Y:S02]  /*de40*/  ISETP.LT.OR P5, PT, R34, 0xd1, !P1 ;  /* 0x000000d12200780c */ /* 0x000fe40004fa1670 */
[----:B------:R-:W-:-:S02]  /*de50*/  F2FP.SATFINITE.E4M3.F32.PACK_AB_MERGE_C R9, RZ, R3, RZ ;  /* 0x00000003ff09723e */ /* 0x000fc400048070ff */
[----:B------:R-:W-:-:S03]  /*de60*/  F2FP.SATFINITE.E4M3.F32.PACK_AB_MERGE_C R11, RZ, R4, RZ ;  /* 0x00000004ff0b723e */ /* 0x000fc600048070ff */
[----:B------:R1:W-:Y:S04]  /*de70*/  @!P6 STG.E.U8 desc[UR22][R24.64+0xc9], R9 ;  /* 0x0000c9091800e986 */ /* 0x0003e8000c101116 */
[----:B------:R-:W-:Y:S01]  /*de80*/  @!P3 STG.E.U8 desc[UR22][R26.64+0xc8], R11 ;  /* 0x0000c80b1a00b986 */ /* 0x000fe2000c101116 */
[----:B------:R-:W-:-:S03]  /*de90*/  FMUL R0, R220, UR25 ;  /* 0x00000019dc007c20 */ /* 0x000fc60008400000 */
[----:B------:R-:W4:Y:S02]  /*dea0*/  LDL.LU R220, [R1+0x34] ;  /* 0x0000340001dc7983 */ /* 0x000f240000300800 */
[----:B0-----:R-:W-:Y:S01]  /*deb0*/  F2FP.SATFINITE.E4M3.F32.PACK_AB_MERGE_C R7, RZ, R0, RZ ;  /* 0x00000000ff07723e */ /* 0x001fe200048070ff */
[----:B------:R-:W-:Y:S02]  /*dec0*/  FMUL R2, R221, UR25 ;  /* 0x00000019dd027c20 */ /* 0x000fe40008400000 */
[----:B------:R-:W4:Y:S03]  /*ded0*/  LDL.LU R221, [R1+0x38] ;  /* 0x0000380001dd7983 */ /* 0x000f260000300800 */
[----:B-1----:R-:W-:Y:S01]  /*dee0*/  F2FP.SATFINITE.E4M3.F32.PACK_AB_MERGE_C R5, RZ, R2, RZ ;  /* 0x00000002ff05723e */ /* 0x002fe200048070ff */
[----:B------:R-:W-:Y:S04]  /*def0*/  @!P4 STG.E.U8 desc[UR22][R26.64+0xc9], R7 ;  /* 0x0000c9071a00c986 */ /* 0x000fe8000c101116 */
[----:B------:R0:W-:Y:S01]  /*df00*/  @!P5 STG.E.U8 desc[UR22][R24.64+0xd0], R5 ;  /* 0x0000d0051800d986 */ /* 0x0001e2000c101116 */
[----:B------:R-:W-:-:S03]  /*df10*/  FMUL R3, R223, UR25 ;  /* 0x00000019df037c20 */ /* 0x000fc60008400000 */
[----:B------:R-:W4:Y:S02]  /*df20*/  LDL.LU R223, [R1+0x3c] ;  /* 0x00003c0001df7983 */ /* 0x000f240000300800 */
[----:B------:R-:W-:Y:S01]  /*df30*/  F2FP.SATFINITE.E4M3.F32.PACK_AB_MERGE_C R9, RZ, R3, RZ ;  /* 0x00000003ff09723e */ /* 0x000fe200048070ff */
[----:B---3--:R-:W-:Y:S02]  /*df40*/  FMUL R0, R222, UR25 ;  /* 0x00000019de007c20 */ /* 0x008fe40008400000 */
[----:B------:R-:W3:Y:S03]  /*df50*/  LDL.LU R222, [R1+0x40] ;  /* 0x0000400001de7983 */ /* 0x000ee60000300800 */
[----:B------:R-:W-:Y:S01]  /*df60*/  F2FP.SATFINITE.E4M3.F32.PACK_AB_MERGE_C R13, RZ, R0, RZ ;  /* 0x00000000ff0d723e */ /* 0x000fe200048070ff */
[----:B--2---:R-:W-:Y:S02]  /*df70*/  FMUL R2, R224, UR25 ;  /* 0x00000019e0027c20 */ /* 0x004fe40008400000 */
[----:B------:R-:W2:Y:S01]  /*df80*/  LDL.LU R224, [R1+0x44] ;  /* 0x0000440001e07983 */ /* 0x000ea20000300800 */
[----:B----4-:R-:W-:-:S03]  /*df90*/  FMUL R0, R225, UR25 ;  /* 0x00000019e1007c20 */ /* 0x010fc60008400000 */
[----:B------:R-:W4:Y:S01]  /*dfa0*/  LDL.LU R225, [R1+0x48] ;  /* 0x0000480001e17983 */ /* 0x000f220000300800 */
[----:B------:R-:W-:Y:S01]  /*dfb0*/  FMUL R3, R226, UR25 ;  /* 0x00000019e2037c20 */ /* 0x000fe20008400000 */
[----:B0-----:R-:W-:Y:S02]  /*dfc0*/  F2FP.SATFINITE.E4M3.F32.PACK_AB_MERGE_C R5, RZ, R0, RZ ;  /* 0x00000000ff05723e */ /* 0x001fe400048070ff */
[----:B------:R-:W4:Y:S01]  /*dfd0*/  LDL.LU R226, [R1+0x4c] ;  /* 0x00004c0001e27983 */ /* 0x000f220000300800 */
[----:B------:R-:W-:-:S03]  /*dfe0*/  FMUL R0, R227, UR25 ;  /* 0x00000019e3007c20 */ /* 0x000fc60008400000 */
[----:B------:R-:W4:Y:S01]  /*dff0*/  LDL.LU R227, [R1+0x50] ;  /* 0x0000500001e37983 */ /* 0x000f220000300800 */
[C---:B------:R-:W-:Y:S02]  /*e000*/  ISETP.LT.OR P6, PT, R34.reuse, 0xd2, !P1 ;  /* 0x000000d22200780c */ /* 0x040fe40004fc1670 */
[C---:B------:R-:W-:Y:S01]  /*e010*/  ISETP.LT.OR P4, PT, R34.reuse, 0xd2, !P0 ;  /* 0x000000d22200780c */ /* 0x040fe20004781670 */
[----:B------:R-:W4:Y:S01]  /*e020*/  LDL.LU R218, [R1+0x54] ;  /* 0x0000540001da7983 */ /* 0x000f220000300800 */
[C---:B------:R-:W-:Y:S02]  /*e030*/  ISETP.LT.OR P3, PT, R34.reuse, 0xd1, !P0 ;  /* 0x000000d12200780c */ /* 0x040fe40004761670 */
[----:B------:R-:W-:Y:S02]  /*e040*/  ISETP.LT.OR P5, PT, R34, 0xd9, !P1 ;  /* 0x000000d92200780c */ /* 0x000fe40004fa1670 */
[----:B------:R-:W-:Y:S02]  /*e050*/  F2FP.SATFINITE.E4M3.F32.PACK_AB_MERGE_C R7, RZ, R2, RZ ;  /* 0x00000002ff07723e */ /* 0x000fe400048070ff */
[----:B------:R-:W-:-:S03]  /*e060*/  F2FP.SATFINITE.E4M3.F32.PACK_AB_MERGE_C R11, RZ, R0, RZ ;  /* 0x00000000ff0b723e */ /* 0x000fc600048070ff */
[----:B------:R0:W-:Y:S01]  /*e070*/  @!P6 STG.E.U8 desc[UR22][R24.64+0xd1], R9 ;  /* 0x0000d1091800e986 */ /* 0x0001e2000c101116 */
[----:B------:R-:W-:-:S03]  /*e080*/  ISETP.LT.OR P6, PT, R34, 0xda, !P1 ;  /* 0x000000da2200780c */ /* 0x000fc60004fc1670 */
[----:B------:R-:W-:Y:S01]  /*e090*/  @!P4 STG.E.U8 desc[UR22][R26.64+0xd1], R7 ;  /* 0x0000d1071a00c986 */ /* 0x000fe2000c101116 */
[----:B------:R-:W-:-:S03]  /*e0a0*/  ISETP.LT.OR P4, PT, R34, 0xda, !P0 ;  /* 0x000000da2200780c */ /* 0x000fc60004781670 */
[----:B------:R-:W-:Y:S01]  /*e0b0*/  @!P3 STG.E.U8 desc[UR22][R26.64+0xd0], R13 ;  /* 0x0000d00d1a00b986 */ /* 0x000fe2000c101116 */
[----:B0-----:R-:W-:-:S03]  /*e0c0*/  F2FP.SATFINITE.E4M3.F32.PACK_AB_MERGE_C R9, RZ, R3, RZ ;  /* 0x00000003ff09723e */ /* 0x001fc600048070ff */
[----:B------:R0:W-:Y:S04]  /*e0d0*/  @!P5 STG.E.U8 desc[UR22][R24.64+0xd8], R5 ;  /* 0x0000d8051800d986 */ /* 0x0001e8000c101116 */
[----:B------:R1:W-:Y:S01]  /*e0e0*/  @!P6 STG.E.U8 desc[UR22][R24.64+0xd9], R9 ;  /* 0x0000d9091800e986 */ /* 0x0003e2000c101116 */
[----:B------:R-:W-:-:S03]  /*e0f0*/  FMUL R0, R220, UR25 ;  /* 0x00000019dc007c20 */ /* 0x000fc60008400000 */
[----:B------:R-:W4:Y:S02]  /*e100*/  LDL.LU R220, [R1+0x58] ;  /* 0x0000580001dc7983 */ /* 0x000f240000300800 */
[----:B0-----:R-:W-:Y:S01]  /*e110*/  F2FP.SATFINITE.E4M3.F32.PACK_AB_MERGE_C R5, RZ, R0, RZ ;  /* 0x00000000ff05723e */ /* 0x001fe200048070ff */
[----:B------:R-:W-:Y:S02]  /*e120*/  FMUL R2, R221, UR25 ;  /* 0x00000019dd027c20 */ /* 0x000fe40008400000 */
[----:B------:R-:W4:Y:S03]  /*e130*/  LDL.LU R221, [R1+0x5c] ;  /* 0x00005c0001dd7983 */ /* 0x000f260000300800 */
[----:B------:R-:W-:Y:S01]  /*e140*/  F2FP.SATFINITE.E4M3.F32.PACK_AB_MERGE_C R7, RZ, R2, RZ ;  /* 0x00000002ff07723e */ /* 0x000fe200048070ff */
[----:B------:R0:W-:Y:S01]  /*e150*/  @!P4 STG.E.U8 desc[UR22][R26.64+0xd9], R5 ;  /* 0x0000d9051a00c986 */ /* 0x0001e2000c101116 */
[----:B------:R-:W-:-:S03]  /*e160*/  FMUL R3, R223, UR25 ;  /* 0x00000019df037c20 */ /* 0x000fc60008400000 */
[----:B------:R-:W4:Y:S02]  /*e170*/  LDL.LU R223, [R1+0x60] ;  /* 0x0000600001df7983 */ /* 0x000f240000300800 */
[----:B-1----:R-:W-:Y:S01]  /*e180*/  F2FP.SATFINITE.E4M3.F32.PACK_AB_MERGE_C R9, RZ, R3, RZ ;  /* 0x00000003ff09723e */ /* 0x002fe200048070ff */
[----:B---3--:R-:W-:Y:S02]  /*e190*/  FMUL R4, R222, UR25 ;  /* 0x00000019de047c20 */ /* 0x008fe40008400000 */
[----:B------:R-:W3:Y:S01]  /*e1a0*/  LDL.LU R222, [R1+0x64] ;  /* 0x0000640001de7983 */ /* 0x000ee20000300800 */
[----:B--2---:R-:W-:-:S03]  /*e1b0*/  FMUL R0, R224, UR25 ;  /* 0x00000019e0007c20 */ /* 0x004fc60008400000 */
[----:B------:R-:W2:Y:S01]  /*e1c0*/  LDL.LU R224, [R1+0x68] ;  /* 0x0000680001e07983 */ /* 0x000ea20000300800 */
[----:B----4-:R-:W-:Y:S01]  /*e1d0*/  FMUL R2, R225, UR25 ;  /* 0x00000019e1027c20 */ /* 0x010fe20008400000 */
[----:B0-----:R-:W-:Y:S02]  /*e1e0*/  F2FP.SATFINITE.E4M3.F32.PACK_AB_MERGE_C R5, RZ, R0, RZ ;  /* 0x00000000ff05723e */ /* 0x001fe400048070ff */
[----:B------:R-:W4:Y:S01]  /*e1f0*/  LDL.LU R225, [R1+0x6c] ;  /* 0x00006c0001e17983 */ /* 0x000f220000300800 */
[----:B------:R-:W-:-:S03]  /*e200*/  FMUL R3, R226, UR25 ;  /* 0x00000019e2037c20 */ /* 0x000fc60008400000 */
[----:B------:R-:W4:Y:S01]  /*e210*/  LDL.LU R226, [R1+0x70] ;  /* 0x0000700001e27983 */ /* 0x000f220000300800 */
[----:B------:R-:W-:-:S03]  /*e220*/  FMUL R0, R227, UR25 ;  /* 0x00000019e3007c20 */ /* 0x000fc60008400000 */
[----:B------:R-:W4:Y:S01]  /*e230*/  LDL.LU R227, [R1+0x74] ;  /* 0x0000740001e37983 */ /* 0x000f220000300800 */
[C---:B------:R-:W-:Y:S02]  /*e240*/  ISETP.LT.OR P3, PT, R34.reuse, 0xd9, !P0 ;  /* 0x000000d92200780c */ /* 0x040fe40004761670 */
[C---:B------:R-:W-:Y:S02]  /*e250*/  ISETP.LT.OR P5, PT, R34.reuse, 0xe1, !P1 ;  /* 0x000000e12200780c */ /* 0x040fe40004fa1670 */
[C---:B------:R-:W-:Y:S02]  /*e260*/  ISETP.LT.OR P6, PT, R34.reuse, 0xe2, !P1 ;  /* 0x000000e22200780c */ /* 0x040fe40004fc1670 */
[----:B------:R-:W-:-:S07]  /*e270*/  ISETP.LT.OR P4, PT, R34, 0xe2, !P0 ;  /* 0x000000e22200780c */ /* 0x000fce0004781670 */
[----:B------:R-:W-:Y:S01]  /*e280*/  @!P3 STG.E.U8 desc[UR22][R26.64+0xd8], R11 ;  /* 0x0000d80b1a00b986 */ /* 0x000fe2000c101116 */
[----:B------:R-:W-:-:S03]  /*e290*/  ISETP.LT.OR P3, PT, R34, 0xe1, !P0 ;  /* 0x000000e12200780c */ /* 0x000fc60004761670 */
[----:B------:R0:W-:Y:S01]  /*e2a0*/  @!P5 STG.E.U8 desc[UR22][R24.64+0xe0], R7 ;  /* 0x0000e0071800d986 */ /* 0x0001e2000c101116 */
[----:B------:R-:W-:-:S03]  /*e2b0*/  ISETP.LT.OR P5, PT, R34, 0xe9, !P1 ;  /* 0x000000e92200780c */ /* 0x000fc60004fa1670 */
[----:B------:R1:W-:Y:S01]  /*e2c0*/  @!P6 STG.E.U8 desc[UR22][R24.64+0xe1], R9 ;  /* 0x0000e1091800e986 */ /* 0x0003e2000c101116 */
[----:B------:R-:W-:Y:S02]  /*e2d0*/  ISETP.LT.OR P6, PT, R34, 0xea, !P1 ;  /* 0x000000ea2200780c */ /* 0x000fe40004fc1670 */
[----:B------:R-:W-:Y:S01]  /*e2e0*/  F2FP.SATFINITE.E4M3.F32.PACK_AB_MERGE_C R13, RZ, R4, RZ ;  /* 0x00000004ff0d723e */ /* 0x000fe200048070ff */
[----:B------:R1:W-:Y:S01]  /*e2f0*/  @!P4 STG.E.U8 desc[UR22][R26.64+0xe1], R5 ;  /* 0x0000e1051a00c986 */ /* 0x0003e2000c101116 */
[----:B0-----:R-:W-:-:S03]  /*e300*/  F2FP.SATFINITE.E4M3.F32.PACK_AB_MERGE_C R7, RZ, R2, RZ ;  /* 0x00000002ff07723e */ /* 0x001fc600048070ff */
[----:B------:R-:W-:Y:S01]  /*e310*/  @!P3 STG.E.U8 desc[UR22][R26.64+0xe0], R13 ;  /* 0x0000e00d1a00b986 */ /* 0x000fe2000c101116 */
[----:B-1----:R-:W-:-:S03]  /*e320*/  F2FP.SATFINITE.E4M3.F32.PACK_AB_MERGE_C R9, RZ, R3, RZ ;  /* 0x00000003ff09723e */ /* 0x002fc600048070ff */
[----:B------:R0:W-:Y:S01]  /*e330*/  @!P5 STG.E.U8 desc[UR22][R24.64+0xe8], R7 ;  /* 0x0000e8071800d986 */ /* 0x0001e2000c101116 */
[C---:B------:R-:W-:Y:S02]  /*e340*/  ISETP.LT.OR P3, PT, R34.reuse, 0xe9, !P0 ;  /* 0x000000e92200780c */ /* 0x040fe40004761670 */
[C---:B------:R-:W-:Y:S01]  /*e350*/  ISETP.LT.OR P4, PT, R34.reuse, 0xea, !P0 ;  /* 0x000000ea2200780c */ /* 0x040fe20004781670 */
[----:B------:R1:W-:Y:S01]  /*e360*/  @!P6 STG.E.U8 desc[UR22][R24.64+0xe9], R9 ;  /* 0x0000e9091800e986 */ /* 0x0003e2000c101116 */
[----:B------:R-:W-:Y:S01]  /*e370*/  ISETP.LT.OR P5, PT, R34, 0xf1, !P1 ;  /* 0x000000f12200780c */ /* 0x000fe20004fa1670 */
[----:B------:R-:W-:Y:S01]  /*e380*/  FMUL R2, R218, UR25 ;  /* 0x00000019da027c20 */ /* 0x000fe20008400000 */
[----:B------:R-:W-:Y:S02]  /*e390*/  ISETP.LT.OR P6, PT, R34, 0xf2, !P1 ;  /* 0x000000f22200780c */ /* 0x000fe40004fc1670 */
[----:B------:R-:W-:Y:S02]  /*e3a0*/  F2FP.SATFINITE.E4M3.F32.PACK_AB_MERGE_C R11, RZ, R0, RZ ;  /* 0x00000000ff0b723e */ /* 0x000fe400048070ff */
[----:B------:R-:W-:-:S03]  /*e3b0*/  F2FP.SATFINITE.E4M3.F32.PACK_AB_MERGE_C R5, RZ, R2, RZ ;  /* 0x00000002ff05723e */ /* 0x000fc600048070ff */
[----:B------:R-:W-:Y:S01]  /*e3c0*/  @!P3 STG.E.U8 desc[UR22][R26.64+0xe8], R11 ;  /* 0x0000e80b1a00b986 */ /* 0x000fe2000c101116 */
[----:B------:R-:W-:-:S03]  /*e3d0*/  ISETP.LT.OR P3, PT, R34, 0xf1, !P0 ;  /* 0x000000f12200780c */ /* 0x000fc60004761670 */
[----:B------:R-:W-:Y:S01]  /*e3e0*/  @!P4 STG.E.U8 desc[UR22][R26.64+0xe9], R5 ;  /* 0x0000e9051a00c986 */ /* 0x000fe2000c101116 */
[C---:B------:R-:W-:Y:S02]  /*e3f0*/  ISETP.LT.OR P4, PT, R34.reuse, 0xf9, !P1 ;  /* 0x000000f92200780c */ /* 0x040fe40004f81670 */
[----:B------:R-:W-:Y:S01]  /*e400*/  ISETP.LT.OR P1, PT, R34, 0xfa, !P1 ;  /* 0x000000fa2200780c */ /* 0x000fe20004f21670 */
[----:B------:R-:W-:-:S05]  /*e410*/  FMUL R0, R220, UR25 ;  /* 0x00000019dc007c20 */ /* 0x000fca0008400000 */
[----:B0-----:R-:W-:-:S05]  /*e420*/  F2FP.SATFINITE.E4M3.F32.PACK_AB_MERGE_C R7, RZ, R0, RZ ;  /* 0x00000000ff07723e */ /* 0x001fca00048070ff */
[----:B------:R0:W-:Y:S01]  /*e430*/  @!P5 STG.E.U8 desc[UR22][R24.64+0xf0], R7 ;  /* 0x0000f0071800d986 */ /* 0x0001e2000c101116 */
[----:B------:R-:W-:-:S05]  /*e440*/  FMUL R3, R221, UR25 ;  /* 0x00000019dd037c20 */ /* 0x000fca0008400000 */
[----:B-1----:R-:W-:Y:S02]  /*e450*/  F2FP.SATFINITE.E4M3.F32.PACK_AB_MERGE_C R9, RZ, R3, RZ ;  /* 0x00000003ff09723e */ /* 0x002fe400048070ff */
[----:B------:R-:W-:-:S03]  /*e460*/  ISETP.LT.OR P5, PT, R34, 0xf2, !P0 ;  /* 0x000000f22200780c */ /* 0x000fc600047a1670 */
[----:B------:R1:W-:Y:S01]  /*e470*/  @!P6 STG.E.U8 desc[UR22][R24.64+0xf1], R9 ;  /* 0x0000f1091800e986 */ /* 0x0003e2000c101116 */
[C---:B------:R-:W-:Y:S02]  /*e480*/  ISETP.LT.OR P6, PT, R34.reuse, 0xf9, !P0 ;  /* 0x000000f92200780c */ /* 0x040fe400047c1670 */
[----:B------:R-:W-:Y:S01]  /*e490*/  ISETP.LT.OR P0, PT, R34, 0xfa, !P0 ;  /* 0x000000fa2200780c */ /* 0x000fe20004701670 */
[----:B------:R-:W-:-:S05]  /*e4a0*/  FMUL R0, R223, UR25 ;  /* 0x00000019df007c20 */ /* 0x000fca0008400000 */
[----:B------:R-:W-:-:S05]  /*e4b0*/  F2FP.SATFINITE.E4M3.F32.PACK_AB_MERGE_C R13, RZ, R0, RZ ;  /* 0x00000000ff0d723e */ /* 0x000fca00048070ff */
[----:B------:R0:W-:Y:S01]  /*e4c0*/  @!P3 STG.E.U8 desc[UR22][R26.64+0xf0], R13 ;  /* 0x0000f00d1a00b986 */ /* 0x0001e2000c101116 */
[----:B---3--:R-:W-:Y:S01]  /*e4d0*/  FMUL R0, R222, UR25 ;  /* 0x00000019de007c20 */ /* 0x008fe20008400000 */
[----:B--2---:R-:W-:Y:S01]  /*e4e0*/  FMUL R2, R224, UR25 ;  /* 0x00000019e0027c20 */ /* 0x004fe20008400000 */
[----:B----4-:R-:W-:-:S03]  /*e4f0*/  FMUL R3, R225, UR25 ;  /* 0x00000019e1037c20 */ /* 0x010fc60008400000 */
[----:B0-----:R-:W-:Y:S01]  /*e500*/  F2FP.SATFINITE.E4M3.F32.PACK_AB_MERGE_C R7, RZ, R0, RZ ;  /* 0x00000000ff07723e */ /* 0x001fe200048070ff */
[----:B------:R-:W-:Y:S01]  /*e510*/  FMUL R4, R226, UR25 ;  /* 0x00000019e2047c20 */ /* 0x000fe20008400000 */
[----:B------:R-:W-:Y:S01]  /*e520*/  FMUL R5, R227, UR25 ;  /* 0x00000019e3057c20 */ /* 0x000fe20008400000 */
[----:B-1----:R-:W-:Y:S02]  /*e530*/  F2FP.SATFINITE.E4M3.F32.PACK_AB_MERGE_C R9, RZ, R2, RZ ;  /* 0x00000002ff09723e */ /* 0x002fe400048070ff */
[----:B------:R-:W-:Y:S02]  /*e540*/  F2FP.SATFINITE.E4M3.F32.PACK_AB_MERGE_C R3, RZ, R3, RZ ;  /* 0x00000003ff03723e */ /* 0x000fe400048070ff */
[----:B------:R-:W-:Y:S02]  /*e550*/  F2FP.SATFINITE.E4M3.F32.PACK_AB_MERGE_C R11, RZ, R4, RZ ;  /* 0x00000004ff0b723e */ /* 0x000fe400048070ff */
[----:B------:R-:W-:Y:S01]  /*e560*/  F2FP.SATFINITE.E4M3.F32.PACK_AB_MERGE_C R5, RZ, R5, RZ ;  /* 0x00000005ff05723e */ /* 0x000fe200048070ff */
[----:B------:R0:W-:Y:S04]  /*e570*/  @!P5 STG.E.U8 desc[UR22][R26.64+0xf1], R7 ;  /* 0x0000f1071a00d986 */ /* 0x0001e8000c101116 */
[----:B------:R0:W-:Y:S04]  /*e580*/  @!P4 STG.E.U8 desc[UR22][R24.64+0xf8], R9 ;  /* 0x0000f8091800c986 */ /* 0x0001e8000c101116 */
[----:B------:R0:W-:Y:S04]  /*e590*/  @!P1 STG.E.U8 desc[UR22][R24.64+0xf9], R3 ;  /* 0x0000f90318009986 */ /* 0x0001e8000c101116 */
[----:B------:R0:W-:Y:S04]  /*e5a0*/  @!P6 STG.E.U8 desc[UR22][R26.64+0xf8], R11 ;  /* 0x0000f80b1a00e986 */ /* 0x0001e8000c101116 */
[----:B------:R0:W-:Y:S02]  /*e5b0*/  @!P0 STG.E.U8 desc[UR22][R26.64+0xf9], R5 ;  /* 0x0000f9051a008986 */ /* 0x0001e4000c101116 */
.L_x_293:
[----:B------:R-:W-:Y:S05]  /*e5c0*/  BSYNC B0 ;  /* 0x0000000000007941 */ /* 0x000fea0003800000 */
.L_x_35:
[----:B------:R-:W2:Y:S01]  /*e5d0*/  LDL.LU R22, [R1+0x7c] ;  /* 0x00007c0001167983 */ /* 0x000ea20000300800 */
[----:B0-----:R-:W-:Y:S01]  /*e5e0*/  IMAD.U32 R3, RZ, RZ, UR18 ;  /* 0x00000012ff037e24 */ /* 0x001fe2000f8e00ff */
[----:B------:R-:W-:Y:S02]  /*e5f0*/  ULDC.64 UR6, c[0x0][0x650] ;  /* 0x0001940000067ab9 */ /* 0x000fe40000000a00 */
[----:B------:R-:W3:Y:S01]  /*e600*/  LDL.LU R19, [R1+0x80] ;  /* 0x0000800001137983 */ /* 0x000ee20000300800 */
[----:B-----5:R-:W-:Y:S01]  /*e610*/  IMAD.U32 R0, RZ, RZ, UR20 ;  /* 0x00000014ff007e24 */ /* 0x020fe2000f8e00ff */
[----:B------:R0:W-:Y:S01]  /*e620*/  SYNCS.ARRIVE.TRANS64.A1T0 RZ, [R3+UR29], RZ ;  /* 0x000000ff03ff79a7 */ /* 0x0001e2000810001d */
[----:B------:R-:W-:Y:S02]  /*e630*/  IMAD.U32 R2, RZ, RZ, UR20 ;  /* 0x00000014ff027e24 */ /* 0x000fe4000f8e00ff */
[----:B------:R-:W-:Y:S02]  /*e640*/  IMAD.MOV.U32 R4, RZ, RZ, -0x1 ;  /* 0xffffffffff047424 */ /* 0x000fe400078e00ff */
[----:B0-----:R-:W-:Y:S01]  /*e650*/  IMAD.U32 R3, RZ, RZ, UR15 ;  /* 0x0000000fff037e24 */ /* 0x001fe2000f8e00ff */
[----:B---3--:R-:W-:-:S02]  /*e660*/  LEA R19, P0, R0, R19, 0x1 ;  /* 0x0000001300137211 */ /* 0x008fc400078008ff */
[----:B------:R-:W-:Y:S02]  /*e670*/  PRMT R0, RZ, 0x7610, R0 ;  /* 0x00007610ff007816 */ /* 0x000fe40000000000 */
[----:B--2---:R-:W-:Y:S01]  /*e680*/  LEA.HI.X R22, R2, R22, R3, 0x1, P0 ;  /* 0x0000001602167211 */ /* 0x004fe200000f0c03 */
[----:B------:R-:W-:Y:S01]  /*e690*/  IMAD.MOV.U32 R2, RZ, RZ, -0x1 ;  /* 0xffffffffff027424 */ /* 0x000fe200078e00ff */
[----:B------:R0:W-:Y:S01]  /*e6a0*/  STL [R1+0x80], R19 ;  /* 0x0000801301007387 */ /* 0x0001e20000100800 */
[----:B------:R-:W-:Y:S01]  /*e6b0*/  IMAD.MOV.U32 R3, RZ, RZ, -0x1 ;  /* 0xffffffffff037424 */ /* 0x000fe200078e00ff */
[----:B------:R-:W-:Y:S02]  /*e6c0*/  ISETP.GE.U32.AND P0, PT, R19, UR6, PT ;  /* 0x0000000613007c0c */ /* 0x000fe4000bf06070 */
[----:B------:R0:W-:Y:S02]  /*e6d0*/  STL [R1+0x7c], R22 ;  /* 0x00007c1601007387 */ /* 0x0001e40000100800 */
[----:B------:R-:W-:-:S02]  /*e6e0*/  ISETP.GE.U32.AND.EX P0, PT, R22, UR7, PT, P0 ;  /* 0x0000000716007c0c */ /* 0x000fc4000bf06100 */
[----:B------:R0:W-:Y:S04]  /*e6f0*/  STL [R1+0x84], R4 ;  /* 0x0000840401007387 */ /* 0x0001e80000100800 */
[----:B------:R0:W-:Y:S04]  /*e700*/  STL [R1+0x78], R2 ;  /* 0x0000780201007387 */ /* 0x0001e80000100800 */
[----:B------:R0:W-:Y:S03]  /*e710*/  STL [R1+0x88], R3 ;  /* 0x0000880301007387 */ /* 0x0001e60000100800 */
[----:B------:R-:W-:Y:S05]  /*e720*/  @P0 BRA `(.L_x_294) ;  /* 0x0000000400740947 */ /* 0x000fea0003800000 */
[----:B------:R-:W2:Y:S01]  /*e730*/  S2R R14, SR_CTAID.X ;  /* 0x00000000000e7919 */ /* 0x000ea20000002500 */
[----:B------:R-:W3:Y:S01]  /*e740*/  LDC.64 R8, c[0x0][0x628] ;  /* 0x00018a00ff087b82 */ /* 0x000ee20000000a00 */
[----:B------:R-:W-:Y:S01]  /*e750*/  ULDC UR6, c[0x0][0x150] ;  /* 0x0000540000067ab9 */ /* 0x000fe20000000800 */
[----:B------:R-:W-:Y:S01]  /*e760*/  IMAD.MOV.U32 R6, RZ, RZ, R19 ;  /* 0x000000ffff067224 */ /* 0x000fe200078e0013 */
[----:B------:R-:W0:Y:S01]  /*e770*/  S2R R16, SR_CTAID.Y ;  /* 0x0000000000107919 */ /* 0x000e220000002600 */
[----:B------:R-:W-:-:S04]  /*e780*/  IMAD.MOV.U32 R7, RZ, RZ, R22 ;  /* 0x000000ffff077224 */ /* 0x000fc800078e0016 */
[----:B------:R-:W0:Y:S08]  /*e790*/  LDC R17, c[0x0][0x144] ;  /* 0x00005100ff117b82 */ /* 0x000e300000000800 */
[----:B------:R-:W0:Y:S08]  /*e7a0*/  LDC R10, c[0x0][0x630] ;  /* 0x00018c00ff0a7b82 */ /* 0x000e300000000800 */
[----:B------:R-:W0:Y:S01]  /*e7b0*/  LDC.64 R12, c[0x0][0x620] ;  /* 0x00018800ff0c7b82 */ /* 0x000e220000000a00 */
[----:B---3--:R-:W-:-:S04]  /*e7c0*/  ISETP.NE.U32.AND P0, PT, R8, RZ, PT ;  /* 0x000000ff0800720c */ /* 0x008fc80003f05070 */
[----:B------:R-:W-:Y:S02]  /*e7d0*/  ISETP.NE.AND.EX P0, PT, R9, RZ, PT, P0 ;  /* 0x000000ff0900720c */ /* 0x000fe40003f05300 */
[----:B--2---:R-:W-:-:S05]  /*e7e0*/  I2FP.F32.U32 R0, R14 ;  /* 0x0000000e00007245 */ /* 0x004fca0000201000 */
[----:B------:R-:W-:-:S04]  /*e7f0*/  FMUL R0, R0, UR6 ;  /* 0x0000000600007c20 */ /* 0x000fc80008400000 */
[----:B------:R2:W3:Y:S02]  /*e800*/  F2I.U32.TRUNC.NTZ R15, R0 ;  /* 0x00000000000f7305 */ /* 0x0004e4000020f000 */
[----:B------:R-:W-:Y:S05]  /*e810*/  @!P0 BRA `(.L_x_295) ;  /* 0x0000000000288947 */ /* 0x000fea0003800000 */
[----:B--2---:R-:W2:Y:S02]  /*e820*/  LDC R0, c[0x0][0x634] ;  /* 0x00018d00ff007b82 */ /* 0x004ea40000000800 */
[----:B--2---:R-:W-:-:S05]  /*e830*/  IADD3 R7, P0, R19, R0, RZ ;  /* 0x0000000013077210 */ /* 0x004fca0007f1e0ff */
[----:B------:R-:W-:-:S04]  /*e840*/  IMAD.X R11, RZ, RZ, R22, P0 ;  /* 0x000000ffff0b7224 */ /* 0x000fc800000e0616 */
[----:B0-----:R-:W-:-:S04]  /*e850*/  IMAD.WIDE.U32 R2, R11, R8, RZ ;  /* 0x000000080b027225 */ /* 0x001fc800078e00ff */
[----:B------:R-:W-:-:S04]  /*e860*/  IMAD.WIDE.U32 R4, P0, R7, R9, R2 ;  /* 0x0000000907047225 */ /* 0x000fc80007800002 */
[----:B------:R-:W-:-:S04]  /*e870*/  IMAD.WIDE.U32 R2, R7, R8, RZ ;  /* 0x0000000807027225 */ /* 0x000fc800078e00ff */
[----:B------:R-:W-:Y:S01]  /*e880*/  IMAD.X R7, RZ, RZ, RZ, P0 ;  /* 0x000000ffff077224 */ /* 0x000fe200000e06ff */
[----:B------:R-:W-:Y:S01]  /*e890*/  IADD3 RZ, P0, R3, R4, RZ ;  /* 0x0000000403ff7210 */ /* 0x000fe20007f1e0ff */
[----:B------:R-:W-:-:S04]  /*e8a0*/  IMAD.MOV.U32 R6, RZ, RZ, R5 ;  /* 0x000000ffff067224 */ /* 0x000fc800078e0005 */
[----:B------:R-:W-:-:S08]  /*e8b0*/  IMAD.WIDE.U32.X R6, R11, R9, R6, P0 ;  /* 0x000000090b067225 */ /* 0x000fd000000e0406 */
.L_x_295:
[-CC-:B0-----:R-:W-:Y:S01]  /*e8c0*/  SHF.R.U64 R11, R6, R10.reuse, R7.reuse ;  /* 0x0000000a060b7219 */ /* 0x181fe20000001207 */
[----:B------:R-:W0:Y:S01]  /*e8d0*/  LDC.64 R20, c[0x0][0x640] ;  /* 0x00019000ff147b82 */ /* 0x000e220000000a00 */
[----:B--2---:R-:W-:Y:S01]  /*e8e0*/  SHF.R.U32.HI R0, RZ, R10, R7 ;  /* 0x0000000aff007219 */ /* 0x004fe20000011607 */
[----:B------:R-:W-:Y:S01]  /*e8f0*/  IMAD.MOV.U32 R2, RZ, RZ, R19 ;  /* 0x000000ffff027224 */ /* 0x000fe200078e0013 */
[----:B------:R-:W-:Y:S01]  /*e900*/  IADD3 R5, P0, RZ, -R11, RZ ;  /* 0x8000000bff057210 */ /* 0x000fe20007f1e0ff */
[----:B---3--:R-:W-:Y:S01]  /*e910*/  IMAD.MOV R15, RZ, RZ, -R15 ;  /* 0x000000ffff0f7224 */ /* 0x008fe200078e0a0f */
[----:B------:R-:W-:Y:S01]  /*e920*/  ULDC UR6, c[0x0][0x154] ;  /* 0x0000550000067ab9 */ /* 0x000fe20000000800 */
[----:B------:R-:W-:Y:S02]  /*e930*/  IMAD.MOV.U32 R7, RZ, RZ, 0x1 ;  /* 0x00000001ff077424 */ /* 0x000fe400078e00ff */
[----:B------:R-:W2:Y:S01]  /*e940*/  LDC R4, c[0x0][0x618] ;  /* 0x00018600ff047b82 */ /* 0x000ea20000000800 */
[----:B------:R-:W-:-:S02]  /*e950*/  IMAD.X R3, RZ, RZ, ~R0, P0 ;  /* 0x000000ffff037224 */ /* 0x000fc400000e0e00 */
[----:B------:R-:W-:Y:S02]  /*e960*/  IMAD R17, R17, R15, R14 ;  /* 0x0000000f11117224 */ /* 0x000fe400078e020e */
[-C--:B------:R-:W-:Y:S02]  /*e970*/  IMAD R0, R3, R12.reuse, RZ ;  /* 0x0000000c03007224 */ /* 0x080fe400078e02ff */
[----:B------:R-:W-:Y:S01]  /*e980*/  IMAD.MOV.U32 R3, RZ, RZ, R22 ;  /* 0x000000ffff037224 */ /* 0x000fe200078e0016 */
[----:B------:R-:W3:Y:S01]  /*e990*/  LDC R6, c[0x0][0x608] ;  /* 0x00018200ff067b82 */ /* 0x000ee20000000800 */
[----:B------:R-:W-:-:S04]  /*e9a0*/  IMAD.WIDE.U32 R2, R5, R12, R2 ;  /* 0x0000000c05027225 */ /* 0x000fc800078e0002 */
[----:B------:R-:W-:-:S03]  /*e9b0*/  IMAD R5, R5, R13, R0 ;  /* 0x0000000d05057224 */ /* 0x000fc600078e0200 */
[----:B------:R-:W5:Y:S01]  /*e9c0*/  LDC R18, c[0x0][0x658] ;  /* 0x00019600ff127b82 */ /* 0x000f620000000800 */
[----:B------:R-:W-:Y:S01]  /*e9d0*/  I2FP.F32.U32 R0, R16 ;  /* 0x0000001000007245 */ /* 0x000fe20000201000 */
[----:B------:R-:W-:Y:S01]  /*e9e0*/  IMAD.IADD R3, R3, 0x1, R5 ;  /* 0x0000000103037824 */ /* 0x000fe200078e0205 */
[----:B0-----:R-:W-:Y:S01]  /*e9f0*/  ISETP.NE.U32.AND P0, PT, R20, RZ, PT ;  /* 0x000000ff1400720c */ /* 0x001fe20003f05070 */
[----:B------:R-:W-:Y:S02]  /*ea00*/  IMAD.MOV.U32 R5, RZ, RZ, -0x1 ;  /* 0xffffffffff057424 */ /* 0x000fe400078e00ff */
[----:B------:R-:W-:Y:S02]  /*ea10*/  FMUL R0, R0, UR6 ;  /* 0x0000000600007c20 */ /* 0x000fe40008400000 */
[----:B------:R-:W0:Y:S01]  /*ea20*/  LDC R15, c[0x0][0x148] ;  /* 0x00005200ff0f7b82 */ /* 0x000e220000000800 */
[----:B--2---:R-:W-:Y:S01]  /*ea30*/  SHF.R.U64 R10, R2, R4, R3 ;  /* 0x00000004020a7219 */ /* 0x004fe20000001203 */
[----:B------:R2:W0:Y:S01]  /*ea40*/  F2I.U32.TRUNC.NTZ R13, R0 ;  /* 0x00000000000d7305 */ /* 0x000422000020f000 */
[----:B------:R-:W-:-:S02]  /*ea50*/  ISETP.NE.AND.EX P0, PT, R21, RZ, PT, P0 ;  /* 0x000000ff1500720c */ /* 0x000fc40003f05300 */
[----:B------:R-:W-:-:S03]  /*ea60*/  SHF.R.U32.HI R3, RZ, R4, R3 ;  /* 0x00000004ff037219 */ /* 0x000fc60000011603 */
[----:B------:R-:W0:Y:S01]  /*ea70*/  LDC R14, c[0x0][0x600] ;  /* 0x00018000ff0e7b82 */ /* 0x000e220000000800 */
[-CC-:B---3--:R-:W-:Y:S02]  /*ea80*/  SHF.R.U64 R8, R10, R6.reuse, R3.reuse ;  /* 0x000000060a087219 */ /* 0x188fe40000001203 */
[----:B------:R-:W-:-:S05]  /*ea90*/  SHF.R.U32.HI R3, RZ, R6, R3 ;  /* 0x00000006ff037219 */ /* 0x000fca0000011603 */
[----:B------:R-:W3:Y:S01]  /*eaa0*/  LDC R22, c[0x0][0x648] ;  /* 0x00019200ff167b82 */ /* 0x000ee20000000800 */
[-CC-:B-----5:R-:W-:Y:S02]  /*eab0*/  SHF.R.U64 R12, R8, R18.reuse, R3.reuse ;  /* 0x00000012080c7219 */ /* 0x1a0fe40000001203 */
[-C--:B------:R-:W-:Y:S02]  /*eac0*/  SHF.L.U32 R5, R5, R18.reuse, RZ ;  /* 0x0000001205057219 */ /* 0x080fe400000006ff */
[-C--:B------:R-:W-:Y:S01]  /*ead0*/  SHF.R.U32.HI R3, RZ, R18.reuse, R3 ;  /* 0x00000012ff037219 */ /* 0x080fe20000011603 */
[----:B------:R-:W-:Y:S01]  /*eae0*/  IMAD.MOV.U32 R2, RZ, RZ, R12 ;  /* 0x000000ffff027224 */ /* 0x000fe200078e000c */
[----:B------:R-:W-:Y:S01]  /*eaf0*/  SHF.L.U32 R18, R7, R18, RZ ;  /* 0x0000001207127219 */ /* 0x000fe200000006ff */
[----:B------:R-:W0:Y:S01]  /*eb00*/  LDC R23, c[0x0][0x638] ;  /* 0x00018e00ff177b82 */ /* 0x000e220000000800 */
[----:B------:R-:W-:-:S07]  /*eb10*/  LOP3.LUT R19, RZ, R5, RZ, 0x33, !PT ;  /* 0x00000005ff137212 */ /* 0x000fce00078e33ff */
[----:B------:R-:W0:Y:S01]  /*eb20*/  LDC R24, c[0x0][0x610] ;  /* 0x00018400ff187b82 */ /* 0x000e220000000800 */
[----:B--2---:R-:W-:Y:S05]  /*eb30*/  @!P0 BRA `(.L_x_296) ;  /* 0x0000000000288947 */ /* 0x004fea0003800000 */
        /* <DEDUP_REMOVED lines=10> */
.L_x_296:
[----:B---3--:R-:W-:Y:S01]  /*ebe0*/  SHF.R.U64 R0, R2, R22, R3 ;  /* 0x0000001602007219 */ /* 0x008fe20000001203 */
[----:B0-----:R-:W-:Y:S01]  /*ebf0*/  VIADD R7, R14, 0xffffffff ;  /* 0xffffffff0e077836 */ /* 0x001fe20000000000 */
[----:B------:R-:W-:Y:S01]  /*ec00*/  LOP3.LUT R5, R8, R19, RZ, 0xc0, !PT ;  /* 0x0000001308057212 */ /* 0x000fe200078ec0ff */
[----:B------:R-:W-:Y:S02]  /*ec10*/  IMAD.MOV R13, RZ, RZ, -R13 ;  /* 0x000000ffff0d7224 */ /* 0x000fe400078e0a0d */
[----:B------:R-:W-:Y:S02]  /*ec20*/  IMAD.MOV R3, RZ, RZ, -R0 ;  /* 0x000000ffff037224 */ /* 0x000fe400078e0a00 */
[----:B------:R-:W-:Y:S01]  /*ec30*/  IMAD R2, R18, R0, R5 ;  /* 0x0000000012027224 */ /* 0x000fe200078e0205 */
[----:B------:R-:W-:Y:S01]  /*ec40*/  LOP3.LUT R5, R10, R7, RZ, 0xc0, !PT ;  /* 0x000000070a057212 */ /* 0x000fe200078ec0ff */
[----:B------:R-:W-:Y:S02]  /*ec50*/  @P2 IMAD R17, R15, R13, R16 ;  /* 0x0000000d0f112224 */ /* 0x000fe400078e0210 */
[----:B------:R-:W-:-:S02]  /*ec60*/  IMAD R0, R3, R23, R12 ;  /* 0x0000001703007224 */ /* 0x000fc400078e020c */
[----:B------:R-:W-:Y:S02]  /*ec70*/  IMAD.MOV.U32 R4, RZ, RZ, 0x1 ;  /* 0x00000001ff047424 */ /* 0x000fe400078e00ff */
[----:B------:R-:W-:Y:S02]  /*ec80*/  IMAD R2, R2, R24, R17 ;  /* 0x0000001802027224 */ /* 0x000fe400078e0211 */
[----:B------:R-:W-:Y:S01]  /*ec90*/  IMAD R3, R0, R14, R5 ;  /* 0x0000000e00037224 */ /* 0x000fe200078e0205 */
[----:B------:R-:W-:-:S04]  /*eca0*/  PRMT R0, R4, 0x7610, R0 ;  /* 0x0000761004007816 */ /* 0x000fc80000000000 */
[----:B------:R-:W-:Y:S02]  /*ecb0*/  SEL R4, R3, R2, !P2 ;  /* 0x0000000203047207 */ /* 0x000fe40005000000 */
[----:B------:R-:W-:-:S03]  /*ecc0*/  SEL R2, R2, R3, !P2 ;  /* 0x0000000302027207 */ /* 0x000fc60005000000 */
[----:B------:R2:W-:Y:S04]  /*ecd0*/  STL [R1+0x88], R4 ;  /* 0x0000880401007387 */ /* 0x0005e80000100800 */
[----:B------:R2:W-:Y:S04]  /*ece0*/  STL [R1+0x78], R11 ;  /* 0x0000780b01007387 */ /* 0x0005e80000100800 */
[----:B------:R2:W-:Y:S02]  /*ecf0*/  STL [R1+0x84], R2 ;  /* 0x0000840201007387 */ /* 0x0005e40000100800 */
.L_x_294:
[----:B------:R-:W-:Y:S01]  /*ed00*/  LOP3.LUT P0, RZ, R0, 0xff, RZ, 0xc0, !PT ;  /* 0x000000ff00ff7812 */ /* 0x000fe2000780c0ff */
[----:B------:R-:W-:-:S12]  /*ed10*/  ULOP3.LUT UR30, UR30, 0x1, URZ, 0x3c, !UPT ;  /* 0x000000011e1e7892 */ /* 0x000fd8000f8e3c3f */
[----:B------:R-:W-:Y:S05]  /*ed20*/  @P0 BRA `(.L_x_297) ;  /* 0xffffff2800100947 */ /* 0x000fea000383ffff */
[----:B------:R-:W-:Y:S05]  /*ed30*/  EXIT ;  /* 0x000000000000794d */ /* 0x000fea0003800000 */
.L_x_13:
[----:B------:R-:W-:-:S08]  /*ed40*/  ISETP.NE.AND P0, PT, RZ, UR6, PT ;  /* 0x00000006ff007c0c */ /* 0x000fd0000bf05270 */
[----:B0123--:R-:W0:-:S00]  /*ed50*/  USETMAXREG.DEALLOC.CTAPOOL 0x28 ;  /* 0x00000028000079c8 */ /* 0x00fe0000080e0500 */
[----:B------:R-:W-:Y:S05]  /*ed60*/  @P0 EXIT ;  /* 0x000000000000094d */ /* 0x000fea0003800000 */
[----:B0-----:R-:W-:Y:S01]  /*ed70*/  LOP3.LUT P0, RZ, R0, 0xff, RZ, 0xc0, !PT ;  /* 0x000000ff00ff7812 */ /* 0x001fe2000780c0ff */
[----:B------:R-:W-:Y:S02]  /*ed80*/  IMAD.MOV.U32 R0, RZ, RZ, 0x1 ;  /* 0x00000001ff007424 */ /* 0x000fe400078e00ff */
[----:B------:R-:W-:-:S10]  /*ed90*/  IMAD.MOV.U32 R8, RZ, RZ, RZ ;  /* 0x000000ffff087224 */ /* 0x000fd400078e00ff */
[----:B------:R-:W-:Y:S05]  /*eda0*/  @!P0 BRA `(.L_x_298) ;  /* 0x0000000c00408947 */ /* 0x000fea0003800000 */
[----:B------:R-:W-:Y:S01]  /*edb0*/  LOP3.LUT P0, RZ, R2, 0x1f, RZ, 0xc0, !PT ;  /* 0x0000001f02ff7812 */ /* 0x000fe2000780c0ff */
[----:B------:R-:W-:Y:S01]  /*edc0*/  ULDC UR5, c[0x0][0x658] ;  /* 0x0001960000057ab9 */ /* 0x000fe20000000800 */
[----:B------:R-:W-:Y:S01]  /*edd0*/  UMOV UR6, 0xffffffff ;  /* 0xffffffff00067882 */ /* 0x000fe20000000000 */
[----:B------:R-:W-:Y:S01]  /*ede0*/  BSSY B0, `(.L_x_298) ;  /* 0x00000cc000007945 */ /* 0x000fe20003800000 */
[----:B------:R-:W-:Y:S01]  /*edf0*/  USHF.L.U32 UR6, UR6, UR5, URZ ;  /* 0x0000000506067299 */ /* 0x000fe2000800063f */
[C---:B------:R-:W-:Y:S01]  /*ee00*/  ISETP.NE.AND P3, PT, R3.reuse, RZ, PT ;  /* 0x000000ff0300720c */ /* 0x040fe20003f65270 */
[----:B------:R-:W-:Y:S01]  /*ee10*/  IMAD.MOV.U32 R9, RZ, RZ, 0x1 ;  /* 0x00000001ff097424 */ /* 0x000fe200078e00ff */
[----:B------:R-:W-:Y:S01]  /*ee20*/  ISETP.NE.OR P0, PT, R3, RZ, !P0 ;  /* 0x000000ff0300720c */ /* 0x000fe20004705670 */
[----:B------:R-:W-:Y:S01]  /*ee30*/  IMAD.MOV.U32 R0, RZ, RZ, 0x1 ;  /* 0x00000001ff007424 */ /* 0x000fe200078e00ff */
[----:B------:R-:W-:Y:S01]  /*ee40*/  ULDC UR4, c[0x0][0x600] ;  /* 0x0001800000047ab9 */ /* 0x000fe20000000800 */
[----:B------:R-:W-:Y:S01]  /*ee50*/  IMAD.MOV.U32 R8, RZ, RZ, RZ ;  /* 0x000000ffff087224 */ /* 0x000fe200078e00ff */
[----:B------:R-:W-:Y:S01]  /*ee60*/  UMOV UR7, 0x1 ;  /* 0x0000000100077882 */ /* 0x000fe20000000000 */
[----:B------:R-:W-:-:S02]  /*ee70*/  UIADD3 UR26, UR14, 0x1, URZ ;  /* 0x000000010e1a7890 */ /* 0x000fc4000fffe03f */
[----:B------:R-:W-:Y:S02]  /*ee80*/  ULOP3.LUT UR27, UR13, 0x2, URZ, 0xfc, !UPT ;  /* 0x000000020d1b7892 */ /* 0x000fe4000f8efc3f */
[----:B------:R-:W-:Y:S02]  /*ee90*/  UIADD3 UR18, UR4, -0x1, URZ ;  /* 0xffffffff04127890 */ /* 0x000fe4000fffe03f */
[----:B------:R-:W-:Y:S02]  /*eea0*/  USHF.L.U32 UR22, UR7, UR5, URZ ;  /* 0x0000000507167299 */ /* 0x000fe4000800063f */
[----:B------:R-:W-:Y:S01]  /*eeb0*/  ULOP3.LUT UR19, URZ, UR6, URZ, 0x33, !UPT ;  /* 0x000000063f137292 */ /* 0x000fe2000f8e333f */
[----:B------:R-:W-:-:S11]  /*eec0*/  ULDC.64 UR24, c[0x0][0x198] ;  /* 0x0000660000187ab9 */ /* 0x000fd60000000a00 */
.L_x_310:
[----:B------:R-:W-:-:S03]  /*eed0*/  UMOV UR4, 0xffffffff ;  /* 0xffffffff00047882 */ /* 0x000fc60000000000 */
[----:B01----:R-:W-:Y:S05]  /*eee0*/  BRA.DIV UR4, `(.L_x_299) ;  /* 0x0000001204647947 */ /* 0x003fea000b800000 */
[----:B------:R-:W-:-:S13]  /*eef0*/  ELECT P1, URZ, PT ;  /* 0x00000000003f782f */ /* 0x000fda0003820000 */
.L_x_325:
[----:B------:R-:W0:Y:S01]  /*ef00*/  LDC R2, c[0x0][0x28c] ;  /* 0x0000a300ff027b82 */ /* 0x000e220000000800 */
[----:B------:R-:W-:Y:S01]  /*ef10*/  BSSY B1, `(.L_x_300) ;  /* 0x000003b000017945 */ /* 0x000fe20003800000 */
[----:B0-----:R-:W-:-:S13]  /*ef20*/  ISETP.LT.OR P1, PT, R2, 0x1, !P1 ;  /* 0x000000010200780c */ /* 0x001fda0004f21670 */
[----:B------:R-:W-:Y:S05]  /*ef30*/  @P1 BRA `(.L_x_301) ;  /* 0x0000000000e01947 */ /* 0x000fea0003800000 */
[----:B------:R-:W2:Y:S04]  /*ef40*/  LDL.LU R4, [R1+0x88] ;  /* 0x0000880001047983 */ /* 0x000ea80000300800 */
[----:B------:R-:W3:Y:S01]  /*ef50*/  LDL.LU R3, [R1+0x84] ;  /* 0x0000840001037983 */ /* 0x000ee20000300800 */
[----:B------:R-:W-:Y:S02]  /*ef60*/  IMAD.MOV.U32 R12, RZ, RZ, RZ ;  /* 0x000000ffff0c7224 */ /* 0x000fe400078e00ff */
[----:B------:R-:W-:Y:S02]  /*ef70*/  IMAD.U32 R13, RZ, RZ, UR26 ;  /* 0x0000001aff0d7e24 */ /* 0x000fe4000f8e00ff */
[----:B------:R-:W-:Y:S02]  /*ef80*/  IMAD.MOV.U32 R2, RZ, RZ, R0 ;  /* 0x000000ffff027224 */ /* 0x000fe400078e0000 */
[----:B--2---:R-:W-:-:S02]  /*ef90*/  IMAD.SHL.U32 R6, R4, 0x100, RZ ;  /* 0x0000010004067824 */ /* 0x004fc400078e00ff */
[----:B---3--:R-:W-:Y:S02]  /*efa0*/  IMAD.SHL.U32 R7, R3, 0x40, RZ ;  /* 0x0000004003077824 */ /* 0x008fe400078e00ff */
[----:B------:R-:W-:-:S07]  /*efb0*/  IMAD.MOV.U32 R3, RZ, RZ, R8 ;  /* 0x000000ffff037224 */ /* 0x000fce00078e0008 */
.L_x_305:
[----:B------:R-:W0:Y:S01]  /*efc0*/  S2R R5, SR_CgaCtaId ;  /* 0x0000000000057919 */ /* 0x000e220000008800 */
[----:B------:R-:W-:-:S04]  /*efd0*/  MOV R4, 0x400 ;  /* 0x0000040000047802 */ /* 0x000fc80000000f00 */
[----:B0-----:R-:W-:Y:S02]  /*efe0*/  LEA R10, R5, R4, 0x18 ;  /* 0x00000004050a7211 */ /* 0x001fe400078ec0ff */
[----:B------:R-:W-:Y:S01]  /*eff0*/  SHF.L.U32 R4, R2, 0x1f, RZ ;  /* 0x0000001f02047819 */ /* 0x000fe200000006ff */
[----:B------:R-:W0:Y:S02]  /*f000*/  @!P3 LDC R5, c[0x0][0x500] ;  /* 0x00014000ff05bb82 */ /* 0x000e240000000800 */
[----:B------:R-:W-:-:S04]  /*f010*/  IMAD R11, R3, 0x8, R10 ;  /* 0x00000008030b7824 */ /* 0x000fc800078e020a */
[----:B------:R-:W1:Y:S02]  /*f020*/  SYNCS.PHASECHK.TRANS64.TRYWAIT P1, [R11+URZ+0x30], R4 ;  /* 0x000030040b0075a7 */ /* 0x000e64000802017f */
[----:B-1----:R-:W-:Y:S05]  /*f030*/  @!P1 BRA `(.L_x_302) ;  /* 0x0000001000309947 */ /* 0x002fea0003800000 */
.L_x_326:
[----:B------:R-:W-:Y:S01]  /*f040*/  UPRMT UR4, UR27, 0x9910, URZ ;  /* 0x000099101b047896 */ /* 0x000fe2000800003f */
[----:B0-----:R0:W-:Y:S03]  /*f050*/  @!P3 SYNCS.ARRIVE.TRANS64 RZ, [R11+URZ], R5 ;  /* 0x000000050bffb9a7 */ /* 0x0011e6000800003f */
[----:B------:R-:W-:-:S06]  /*f060*/  UISETP.NE.AND UP0, UPT, UR4, 0x2, UPT ;  /* 0x000000020400788c */ /* 0x000fcc000bf05270 */
[----:B------:R-:W-:-:S13]  /*f070*/  PLOP3.LUT P1, PT, PT, PT, UP0, 0x80, 0x0 ;  /* 0x000000000000781c */ /* 0x000fda0003f2f008 */
[----:B0-----:R-:W-:Y:S05]  /*f080*/  @P1 BRA `(.L_x_303) ;  /* 0x0000000000041947 */ /* 0x001fea0003800000 */
[----:B------:R-:W-:Y:S01]  /*f090*/  BPT.TRAP 0x1 ;  /* 0x000000040000795c */ /* 0x000fe20000300000 */
.L_x_303:
[----:B------:R-:W-:Y:S05]  /*f0a0*/  @P0 BRA `(.L_x_304) ;  /* 0x0000000000040947 */ /* 0x000fea0003800000 */
[----:B------:R-:W-:Y:S01]  /*f0b0*/  BPT.TRAP 0x1 ;  /* 0x000000040000795c */ /* 0x000fe20000300000 */
.L_x_304:
[----:B------:R-:W2:Y:S01]  /*f0c0*/  LDL R5, [R1+0x78] ;  /* 0x0000780001057983 */ /* 0x000ea20000100800 */
[--C-:B-1----:R-:W-:Y:S01]  /*f0d0*/  IMAD R4, R3, 0x800, R10.reuse ;  /* 0x0000080003047824 */ /* 0x102fe200078e020a */
[----:B------:R-:W-:Y:S01]  /*f0e0*/  R2UR UR9, R11 ;  /* 0x000000000b0972ca */ /* 0x000fe200000e0000 */
[----:B------:R-:W-:Y:S01]  /*f0f0*/  IMAD R10, R3, 0x2000, R10 ;  /* 0x00002000030a7824 */ /* 0x000fe200078e020a */
[----:B------:R-:W-:Y:S01]  /*f100*/  UIADD3 UR4, UP0, UR24, 0xf0, URZ ;  /* 0x000000f018047890 */ /* 0x000fe2000ff1e03f */
[----:B------:R-:W-:Y:S01]  /*f110*/  VIADD R13, R13, 0xffffffff ;  /* 0xffffffff0d0d7836 */ /* 0x000fe20000000000 */
[----:B------:R-:W-:Y:S01]  /*f120*/  R2UR UR5, R4 ;  /* 0x00000000040572ca */ /* 0x000fe200000e0000 */
[----:B------:R-:W-:Y:S01]  /*f130*/  UIADD3 UR28, UP1, UR24, 0x1f0, URZ ;  /* 0x000001f0181c7890 */ /* 0x000fe2000ff3e03f */
[----:B------:R-:W-:Y:S01]  /*f140*/  R2UR UR8, R10 ;  /* 0x000000000a0872ca */ /* 0x000fe200000e0000 */
[----:B------:R-:W-:Y:S01]  /*f150*/  VIADD R3, R3, 0x1 ;  /* 0x0000000103037836 */ /* 0x000fe20000000000 */
[----:B------:R-:W-:Y:S01]  /*f160*/  R2UR UR11, R7 ;  /* 0x00000000070b72ca */ /* 0x000fe200000e0000 */
[----:B------:R-:W-:Y:S01]  /*f170*/  UIADD3.X UR29, URZ, UR25, URZ, UP1, !UPT ;  /* 0x000000193f1d7290 */ /* 0x000fe20008ffe43f */
[----:B------:R-:W-:Y:S01]  /*f180*/  R2UR UR10, R12 ;  /* 0x000000000c0a72ca */ /* 0x000fe200000e0000 */
[----:B------:R-:W-:Y:S01]  /*f190*/  UMOV UR6, 0x0 ;  /* 0x0000000000067882 */ /* 0x000fe20000000000 */
[----:B------:R-:W-:Y:S01]  /*f1a0*/  R2UR UR23, R6 ;  /* 0x00000000061772ca */ /* 0x000fe200000e0000 */
[----:B------:R-:W-:Y:S01]  /*f1b0*/  UMOV UR7, 0x10000000 ;  /* 0x1000000000077882 */ /* 0x000fe20000000000 */
[----:B------:R-:W-:Y:S01]  /*f1c0*/  ISETP.GT.AND P4, PT, R13, 0x1, PT ;  /* 0x000000010d00780c */ /* 0x000fe20003f84270 */
[----:B------:R-:W-:Y:S01]  /*f1d0*/  VIADD R12, R12, 0x20 ;  /* 0x000000200c0c7836 */ /* 0x000fe20000000000 */
[----:B------:R-:W-:Y:S01]  /*f1e0*/  ISETP.NE.AND P1, PT, R3, 0x6, PT ;  /* 0x000000060300780c */ /* 0x000fe20003f25270 */
[----:B------:R-:W-:-:S02]  /*f1f0*/  UIADD3 UR16, UR5, 0x180, URZ ;  /* 0x0000018005107890 */ /* 0x000fc4000fffe03f */
[----:B------:R-:W-:Y:S01]  /*f200*/  UIADD3.X UR5, URZ, UR25, URZ, UP0, !UPT ;  /* 0x000000193f057290 */ /* 0x000fe200087fe43f */
[----:B------:R-:W-:Y:S01]  /*f210*/  SEL R3, R3, RZ, P1 ;  /* 0x000000ff03037207 */ /* 0x000fe20000800000 */
[----:B------:R-:W-:-:S03]  /*f220*/  UIADD3 UR17, UR8, 0x3180, URZ ;  /* 0x0000318008117890 */ /* 0x000fc6000fffe03f */
[----:B------:R-:W-:Y:S01]  /*f230*/  UMOV UR8, UR16 ;  /* 0x0000001000087c82 */ /* 0x000fe20008000000 */
[----:B--2---:R-:W-:Y:S02]  /*f240*/  R2UR UR12, R5 ;  /* 0x00000000050c72ca */ /* 0x004fe400000e0000 */
[----:B------:R-:W-:-:S04]  /*f250*/  SEL R5, RZ, 0x1, P1 ;  /* 0x00000001ff057807 */ /* 0x000fc80000800000 */
[----:B------:R-:W-:-:S07]  /*f260*/  LOP3.LUT R2, R2, R5, RZ, 0x3c, !PT ;  /* 0x0000000502027212 */ /* 0x000fce00078e3cff */
[----:B------:R0:W-:Y:S02]  /*f270*/  UTMALDG.3D [UR8], [UR4], desc[UR6] ;  /* 0x00000608040075b4 */ /* 0x0001e40008011000 */
[----:B0-----:R-:W-:Y:S01]  /*f280*/  UMOV UR8, UR17 ;  /* 0x0000001100087c82 */ /* 0x001fe20008000000 */
[----:B------:R-:W-:Y:S02]  /*f290*/  UMOV UR11, UR23 ;  /* 0x00000017000b7c82 */ /* 0x000fe40008000000 */
[----:B------:R0:W-:Y:S02]  /*f2a0*/  UTMALDG.3D [UR8], [UR28], desc[UR6] ;  /* 0x000006081c0075b4 */ /* 0x0001e40008011000 */
[----:B0-----:R-:W-:Y:S05]  /*f2b0*/  @P4 BRA `(.L_x_305) ;  /* 0xfffffffc00404947 */ /* 0x001fea000383ffff */
.L_x_301:
[----:B------:R-:W-:Y:S05]  /*f2c0*/  BSYNC B1 ;  /* 0x0000000000017941 */ /* 0x000fea0003800000 */
.L_x_300:
[----:B------:R-:W2:Y:S01]  /*f2d0*/  LDL.LU R15, [R1+0x7c] ;  /* 0x00007c00010f7983 */ /* 0x000ea20000300800 */
[----:B------:R-:W-:Y:S01]  /*f2e0*/  LOP3.LUT P5, RZ, R9, 0xff, RZ, 0xc0, !PT ;  /* 0x000000ff09ff7812 */ /* 0x000fe200078ac0ff */
[----:B------:R-:W-:Y:S01]  /*f2f0*/  VIADD R8, R8, UR14 ;  /* 0x0000000e08087c36 */ /* 0x000fe20008000000 */
[----:B------:R-:W-:Y:S01]  /*f300*/  UISETP.GE.U32.AND UP0, UPT, UR14, 0x6, UPT ;  /* 0x000000060e00788c */ /* 0x000fe2000bf06070 */
[----:B------:R-:W3:Y:S01]  /*f310*/  LDL.LU R14, [R1+0x80] ;  /* 0x00008000010e7983 */ /* 0x000ee20000300800 */
[----:B------:R-:W-:Y:S01]  /*f320*/  IMAD.U32 R5, RZ, RZ, UR14 ;  /* 0x0000000eff057e24 */ /* 0x000fe2000f8e00ff */
[----:B------:R-:W-:Y:S01]  /*f330*/  ULDC.64 UR4, c[0x0][0x650] ;  /* 0x0001940000047ab9 */ /* 0x000fe20000000a00 */
[----:B------:R-:W-:Y:S01]  /*f340*/  ISETP.GT.U32.AND P1, PT, R8, 0x5, PT ;  /* 0x000000050800780c */ /* 0x000fe20003f24070 */
[----:B------:R-:W-:Y:S01]  /*f350*/  BSSY B1, `(.L_x_306) ;  /* 0x0000072000017945 */ /* 0x000fe20003800000 */
[----:B------:R-:W-:Y:S02]  /*f360*/  PLOP3.LUT P4, PT, PT, PT, UP0, 0x80, 0x0 ;  /* 0x000000000000781c */ /* 0x000fe40003f8f008 */
[----:B------:R-:W-:-:S02]  /*f370*/  ISETP.LT.U32.AND P1, PT, R5, 0x6, P1 ;  /* 0x000000060500780c */ /* 0x000fc40000f21070 */
[----:B------:R-:W-:Y:S01]  /*f380*/  PRMT R9, RZ, 0x7610, R9 ;  /* 0x00007610ff097816 */ /* 0x000fe20000000009 */
[----:B------:R-:W0:Y:S01]  /*f390*/  @P5 S2R R3, SR_CgaCtaId ;  /* 0x0000000000035919 */ /* 0x000e220000008800 */
[----:B------:R-:W-:-:S04]  /*f3a0*/  @P5 MOV R2, 0x400 ;  /* 0x0000040000025802 */ /* 0x000fc80000000f00 */
[----:B0-----:R-:W-:Y:S01]  /*f3b0*/  @P5 LEA R4, R3, R2, 0x18 ;  /* 0x0000000203045211 */ /* 0x001fe200078ec0ff */
[----:B------:R-:W-:-:S03]  /*f3c0*/  IMAD.WIDE.U32 R2, R8, -0x55555555, RZ ;  /* 0xaaaaaaab08027825 */ /* 0x000fc600078e00ff */
[----:B------:R0:W-:Y:S02]  /*f3d0*/  @P5 SYNCS.ARRIVE.TRANS64.A1T0 RZ, [R4+URZ+0x98], RZ ;  /* 0x000098ff04ff59a7 */ /* 0x0001e4000810003f */
[----:B------:R-:W-:Y:S02]  /*f3e0*/  SHF.R.U32.HI R5, RZ, 0x2, R3 ;  /* 0x00000002ff057819 */ /* 0x000fe40000011603 */
[----:B------:R-:W-:Y:S02]  /*f3f0*/  SEL R3, RZ, 0x1, !P1 ;  /* 0x00000001ff037807 */ /* 0x000fe40004800000 */
[----:B------:R-:W-:Y:S01]  /*f400*/  PRMT R2, RZ, 0x7610, R2 ;  /* 0x00007610ff027816 */ /* 0x000fe20000000002 */
[----:B------:R-:W-:Y:S01]  /*f410*/  IMAD R8, R5, -0x6, R8 ;  /* 0xfffffffa05087824 */ /* 0x000fe200078e0208 */
[----:B------:R-:W-:Y:S01]  /*f420*/  LOP3.LUT R0, R0, R3, RZ, 0x3c, !PT ;  /* 0x0000000300007212 */ /* 0x000fe200078e3cff */
[----:B0-----:R-:W-:Y:S02]  /*f430*/  IMAD.MOV.U32 R4, RZ, RZ, -0x1 ;  /* 0xffffffffff047424 */ /* 0x001fe400078e00ff */
[----:B------:R-:W-:Y:S01]  /*f440*/  IMAD.MOV.U32 R3, RZ, RZ, -0x1 ;  /* 0xffffffffff037424 */ /* 0x000fe200078e00ff */
[----:B------:R-:W-:Y:S01]  /*f450*/  @P4 LOP3.LUT R0, R0, 0x1, R5, 0x78, !PT ;  /* 0x0000000100004812 */ /* 0x000fe200078e7805 */
[----:B------:R-:W-:Y:S01]  /*f460*/  IMAD.MOV.U32 R5, RZ, RZ, -0x1 ;  /* 0xffffffffff057424 */ /* 0x000fe200078e00ff */
[----:B---3--:R-:W-:-:S04]  /*f470*/  IADD3 R14, P5, R14, UR20, RZ ;  /* 0x000000140e0e7c10 */ /* 0x008fc8000ffbe0ff */
[----:B--2---:R-:W-:Y:S01]  /*f480*/  IADD3.X R15, R15, UR15, RZ, P5, !PT ;  /* 0x0000000f0f0f7c10 */ /* 0x004fe2000affe4ff */
[----:B------:R0:W-:Y:S01]  /*f490*/  STL [R1+0x80], R14 ;  /* 0x0000800e01007387 */ /* 0x0001e20000100800 */
[----:B------:R-:W-:-:S03]  /*f4a0*/  ISETP.GE.U32.AND P1, PT, R14, UR4, PT ;  /* 0x000000040e007c0c */ /* 0x000fc6000bf26070 */
[----:B------:R0:W-:Y:S01]  /*f4b0*/  STL [R1+0x7c], R15 ;  /* 0x00007c0f01007387 */ /* 0x0001e20000100800 */
[----:B------:R-:W-:-:S03]  /*f4c0*/  ISETP.GE.U32.AND.EX P1, PT, R15, UR5, PT, P1 ;  /* 0x000000050f007c0c */ /* 0x000fc6000bf26110 */
[----:B------:R0:W-:Y:S04]  /*f4d0*/  STL [R1+0x84], R5 ;  /* 0x0000840501007387 */ /* 0x0001e80000100800 */
[----:B------:R0:W-:Y:S04]  /*f4e0*/  STL [R1+0x88], R4 ;  /* 0x0000880401007387 */ /* 0x0001e80000100800 */
[----:B------:R0:W-:Y:S02]  /*f4f0*/  STL [R1+0x78], R3 ;  /* 0x0000780301007387 */ /* 0x0001e40000100800 */
[----:B------:R-:W-:Y:S05]  /*f500*/  @P1 BRA `(.L_x_307) ;  /* 0x0000000400581947 */ /* 0x000fea0003800000 */
[----:B------:R-:W-:Y:S01]  /*f510*/  ULDC.64 UR4, c[0x0][0x628] ;  /* 0x00018a0000047ab9 */ /* 0x000fe20000000a00 */
[----:B------:R-:W1:Y:S01]  /*f520*/  S2R R12, SR_CTAID.X ;  /* 0x00000000000c7919 */ /* 0x000e620000002500 */
[----:B------:R-:W-:Y:S01]  /*f530*/  ISETP.NE.U32.AND P1, PT, RZ, UR4, PT ;  /* 0x00000004ff007c0c */ /* 0x000fe2000bf25070 */
[----:B------:R-:W-:Y:S01]  /*f540*/  ULDC UR7, c[0x0][0x630] ;  /* 0x00018c0000077ab9 */ /* 0x000fe20000000800 */
[----:B------:R-:W-:Y:S01]  /*f550*/  IMAD.MOV.U32 R2, RZ, RZ, R14 ;  /* 0x000000ffff027224 */ /* 0x000fe200078e000e */
[----:B------:R-:W2:Y:S01]  /*f560*/  S2R R10, SR_CTAID.Y ;  /* 0x00000000000a7919 */ /* 0x000ea20000002600 */
[----:B------:R-:W-:Y:S01]  /*f570*/  ISETP.NE.AND.EX P1, PT, RZ, UR5, PT, P1 ;  /* 0x00000005ff007c0c */ /* 0x000fe2000bf25310 */
[----:B0-----:R-:W-:-:S12]  /*f580*/  IMAD.MOV.U32 R3, RZ, RZ, R15 ;  /* 0x000000ffff037224 */ /* 0x001fd800078e000f */
[----:B------:R-:W-:Y:S05]  /*f590*/  @!P1 BRA `(.L_x_308) ;  /* 0x0000000000289947 */ /* 0x000fea0003800000 */
[----:B------:R-:W-:Y:S02]  /*f5a0*/  ULDC UR6, c[0x0][0x634] ;  /* 0x00018d0000067ab9 */ /* 0x000fe40000000800 */
[----:B------:R-:W-:-:S05]  /*f5b0*/  IADD3 R7, P1, R14, UR6, RZ ;  /* 0x000000060e077c10 */ /* 0x000fca000ff3e0ff */
[----:B------:R-:W-:-:S04]  /*f5c0*/  IMAD.X R11, RZ, RZ, R15, P1 ;  /* 0x000000ffff0b7224 */ /* 0x000fc800008e060f */
[----:B------:R-:W-:-:S04]  /*f5d0*/  IMAD.WIDE.U32 R4, R11, UR4, RZ ;  /* 0x000000040b047c25 */ /* 0x000fc8000f8e00ff */
[----:B------:R-:W-:-:S04]  /*f5e0*/  IMAD.WIDE.U32 R4, P1, R7, UR5, R4 ;  /* 0x0000000507047c25 */ /* 0x000fc8000f820004 */
[----:B------:R-:W-:-:S04]  /*f5f0*/  IMAD.WIDE.U32 R6, R7, UR4, RZ ;  /* 0x0000000407067c25 */ /* 0x000fc8000f8e00ff */
[----:B------:R-:W-:Y:S01]  /*f600*/  IMAD.X R3, RZ, RZ, RZ, P1 ;  /* 0x000000ffff037224 */ /* 0x000fe200008e06ff */
[----:B------:R-:W-:Y:S01]  /*f610*/  IADD3 RZ, P1, R7, R4, RZ ;  /* 0x0000000407ff7210 */ /* 0x000fe20007f3e0ff */
[----:B------:R-:W-:-:S04]  /*f620*/  IMAD.MOV.U32 R2, RZ, RZ, R5 ;  /* 0x000000ffff027224 */ /* 0x000fc800078e0005 */
[----:B------:R-:W-:-:S08]  /*f630*/  IMAD.WIDE.U32.X R2, R11, UR5, R2, P1 ;  /* 0x000000050b027c25 */ /* 0x000fd000088e0402 */
.L_x_308:
[--C-:B------:R-:W-:Y:S01]  /*f640*/  SHF.R.U64 R11, R2, UR7, R3.reuse ;  /* 0x00000007020b7c19 */ /* 0x100fe20008001203 */
[----:B------:R-:W-:Y:S01]  /*f650*/  ULDC.64 UR4, c[0x0][0x620] ;  /* 0x0001880000047ab9 */ /* 0x000fe20000000a00 */
[----:B------:R-:W-:Y:S01]  /*f660*/  SHF.R.U32.HI R2, RZ, UR7, R3 ;  /* 0x00000007ff027c19 */ /* 0x000fe20008011603 */
[----:B------:R-:W-:Y:S01]  /*f670*/  IMAD.MOV.U32 R3, RZ, RZ, R15 ;  /* 0x000000ffff037224 */ /* 0x000fe200078e000f */
[----:B------:R-:W-:Y:S01]  /*f680*/  IADD3 R5, P1, RZ, -R11, RZ ;  /* 0x8000000bff057210 */ /* 0x000fe20007f3e0ff */
[----:B------:R-:W0:Y:S01]  /*f690*/  LDC R7, c[0x0][0x144] ;  /* 0x00005100ff077b82 */ /* 0x000e220000000800 */
[----:B-1----:R-:W-:Y:S01]  /*f6a0*/  I2FP.F32.U32 R6, R12 ;  /* 0x0000000c00067245 */ /* 0x002fe20000201000 */
[----:B------:R-:W-:Y:S01]  /*f6b0*/  ULDC.64 UR8, c[0x0][0x640] ;  /* 0x0001900000087ab9 */ /* 0x000fe20000000a00 */
[----:B------:R-:W-:Y:S01]  /*f6c0*/  ULDC UR6, c[0x0][0x608] ;  /* 0x0001820000067ab9 */ /* 0x000fe20000000800 */
[----:B------:R-:W-:Y:S01]  /*f6d0*/  IMAD.X R2, RZ, RZ, ~R2, P1 ;  /* 0x000000ffff027224 */ /* 0x000fe200008e0e02 */
[----:B------:R-:W-:-:S03]  /*f6e0*/  ISETP.NE.U32.AND P1, PT, RZ, UR8, PT ;  /* 0x00000008ff007c0c */ /* 0x000fc6000bf25070 */
[----:B------:R-:W-:Y:S01]  /*f6f0*/  IMAD R4, R2, UR4, RZ ;  /* 0x0000000402047c24 */ /* 0x000fe2000f8e02ff */
[----:B------:R-:W1:Y:S01]  /*f700*/  LDC R15, c[0x0][0x148] ;  /* 0x00005200ff0f7b82 */ /* 0x000e620000000800 */
[----:B------:R-:W-:Y:S01]  /*f710*/  IMAD.MOV.U32 R2, RZ, RZ, R14 ;  /* 0x000000ffff027224 */ /* 0x000fe200078e000e */
[----:B------:R-:W-:-:S03]  /*f720*/  ISETP.NE.AND.EX P1, PT, RZ, UR9, PT, P1 ;  /* 0x00000009ff007c0c */ /* 0x000fc6000bf25310 */
[----:B------:R-:W-:Y:S01]  /*f730*/  IMAD.WIDE.U32 R2, R5, UR4, R2 ;  /* 0x0000000405027c25 */ /* 0x000fe2000f8e0002 */
[----:B------:R-:W-:-:S03]  /*f740*/  ULDC UR4, c[0x0][0x150] ;  /* 0x0000540000047ab9 */ /* 0x000fc60000000800 */
[----:B------:R-:W-:Y:S01]  /*f750*/  FMUL R6, R6, UR4 ;  /* 0x0000000406067c20 */ /* 0x000fe20008400000 */
[----:B------:R-:W-:Y:S01]  /*f760*/  IMAD R5, R5, UR5, R4 ;  /* 0x0000000505057c24 */ /* 0x000fe2000f8e0204 */
[----:B------:R-:W-:Y:S01]  /*f770*/  ULDC UR4, c[0x0][0x618] ;  /* 0x0001860000047ab9 */ /* 0x000fe20000000800 */
[----:B------:R-:W-:Y:S02]  /*f780*/  ULDC UR5, c[0x0][0x154] ;  /* 0x0000550000057ab9 */ /* 0x000fe40000000800 */
[----:B------:R-:W-:Y:S01]  /*f790*/  IMAD.IADD R3, R3, 0x1, R5 ;  /* 0x0000000103037824 */ /* 0x000fe200078e0205 */
[----:B------:R-:W3:Y:S04]  /*f7a0*/  F2I.U32.TRUNC.NTZ R6, R6 ;  /* 0x0000000600067305 */ /* 0x000ee8000020f000 */
[----:B------:R-:W-:-:S02]  /*f7b0*/  SHF.R.U64 R13, R2, UR4, R3 ;  /* 0x00000004020d7c19 */ /* 0x000fc40008001203 */
[----:B--2---:R-:W-:-:S05]  /*f7c0*/  I2FP.F32.U32 R2, R10 ;  /* 0x0000000a00027245 */ /* 0x004fca0000201000 */
[----:B------:R-:W-:Y:S01]  /*f7d0*/  FMUL R4, R2, UR5 ;  /* 0x0000000502047c20 */ /* 0x000fe20008400000 */
[----:B------:R-:W-:Y:S01]  /*f7e0*/  SHF.R.U32.HI R2, RZ, UR4, R3 ;  /* 0x00000004ff027c19 */ /* 0x000fe20008011603 */
[----:B------:R-:W-:Y:S02]  /*f7f0*/  ULDC UR4, c[0x0][0x658] ;  /* 0x0001960000047ab9 */ /* 0x000fe40000000800 */
[----:B------:R2:W4:Y:S01]  /*f800*/  F2I.U32.TRUNC.NTZ R18, R4 ;  /* 0x0000000400127305 */ /* 0x000522000020f000 */
[----:B------:R-:W-:Y:S01]  /*f810*/  SHF.R.U64 R16, R13, UR6, R2 ;  /* 0x000000060d107c19 */ /* 0x000fe20008001202 */
[----:B---3--:R-:W-:Y:S01]  /*f820*/  IMAD.MOV R6, RZ, RZ, -R6 ;  /* 0x000000ffff067224 */ /* 0x008fe200078e0a06 */
[----:B------:R-:W-:-:S03]  /*f830*/  SHF.R.U32.HI R3, RZ, UR6, R2 ;  /* 0x00000006ff037c19 */ /* 0x000fc60008011602 */
[----:B0-----:R-:W-:Y:S01]  /*f840*/  IMAD R12, R7, R6, R12 ;  /* 0x00000006070c7224 */ /* 0x001fe200078e020c */
[--C-:B------:R-:W-:Y:S02]  /*f850*/  SHF.R.U64 R14, R16, UR4, R3.reuse ;  /* 0x00000004100e7c19 */ /* 0x100fe40008001203 */
[----:B------:R-:W-:-:S03]  /*f860*/  SHF.R.U32.HI R3, RZ, UR4, R3 ;  /* 0x00000004ff037c19 */ /* 0x000fc60008011603 */
[----:B------:R-:W-:Y:S01]  /*f870*/  IMAD.MOV.U32 R2, RZ, RZ, R14 ;  /* 0x000000ffff027224 */ /* 0x000fe200078e000e */
[----:B--2-4-:R-:W-:Y:S06]  /*f880*/  @!P1 BRA `(.L_x_309) ;  /* 0x0000000000289947 */ /* 0x014fec0003800000 */
        /* <DEDUP_REMOVED lines=10> */
.L_x_309:
[----:B------:R-:W-:Y:S01]  /*f930*/  ULDC UR4, c[0x0][0x648] ;  /* 0x0001920000047ab9 */ /* 0x000fe20000000800 */
[----:B------:R-:W-:Y:S01]  /*f940*/  IMAD.MOV R18, RZ, RZ, -R18 ;  /* 0x000000ffff127224 */ /* 0x000fe200078e0a12 */
[----:B------:R-:W-:Y:S01]  /*f950*/  SHF.R.U64 R3, R2, UR4, R3 ;  /* 0x0000000402037c19 */ /* 0x000fe20008001203 */
[----:B------:R-:W-:Y:S01]  /*f960*/  ULDC UR4, c[0x0][0x638] ;  /* 0x00018e0000047ab9 */ /* 0x000fe20000000800 */
[----:B------:R-:W-:Y:S01]  /*f970*/  LOP3.LUT R2, R16, UR19, RZ, 0xc0, !PT ;  /* 0x0000001310027c12 */ /* 0x000fe2000f8ec0ff */
[----:B-1----:R-:W-:Y:S01]  /*f980*/  @P2 IMAD R12, R15, R18, R10 ;  /* 0x000000120f0c2224 */ /* 0x002fe200078e020a */
[----:B------:R-:W-:Y:S01]  /*f990*/  LOP3.LUT R13, R13, UR18, RZ, 0xc0, !PT ;  /* 0x000000120d0d7c12 */ /* 0x000fe2000f8ec0ff */
[----:B------:R-:W-:Y:S01]  /*f9a0*/  IMAD.MOV R5, RZ, RZ, -R3 ;  /* 0x000000ffff057224 */ /* 0x000fe200078e0a03 */
[----:B------:R-:W-:Y:S01]  /*f9b0*/  ULDC UR5, c[0x0][0x610] ;  /* 0x0001840000057ab9 */ /* 0x000fe20000000800 */
[----:B------:R-:W-:Y:S02]  /*f9c0*/  IMAD R3, R3, UR22, R2 ;  /* 0x0000001603037c24 */ /* 0x000fe4000f8e0202 */
[----:B------:R-:W-:Y:S01]  /*f9d0*/  IMAD R14, R5, UR4, R14 ;  /* 0x00000004050e7c24 */ /* 0x000fe2000f8e020e */
[----:B------:R-:W-:Y:S01]  /*f9e0*/  ULDC UR4, c[0x0][0x600] ;  /* 0x0001800000047ab9 */ /* 0x000fe20000000800 */
[----:B------:R-:W-:-:S02]  /*f9f0*/  IMAD R3, R3, UR5, R12 ;  /* 0x0000000503037c24 */ /* 0x000fc4000f8e020c */
[----:B------:R-:W-:Y:S02]  /*fa00*/  IMAD R14, R14, UR4, R13 ;  /* 0x000000040e0e7c24 */ /* 0x000fe4000f8e020d */
[----:B------:R-:W-:-:S03]  /*fa10*/  IMAD.MOV.U32 R2, RZ, RZ, 0x1 ;  /* 0x00000001ff027424 */ /* 0x000fc600078e00ff */
[----:B------:R-:W-:Y:S02]  /*fa20*/  SEL R4, R14, R3, !P2 ;  /* 0x000000030e047207 */ /* 0x000fe40005000000 */
[----:B------:R-:W-:-:S03]  /*fa30*/  SEL R3, R3, R14, !P2 ;  /* 0x0000000e03037207 */ /* 0x000fc60005000000 */
[----:B------:R1:W-:Y:S04]  /*fa40*/  STL [R1+0x88], R4 ;  /* 0x0000880401007387 */ /* 0x0003e80000100800 */
[----:B------:R1:W-:Y:S04]  /*fa50*/  STL [R1+0x78], R11 ;  /* 0x0000780b01007387 */ /* 0x0003e80000100800 */
[----:B------:R1:W-:Y:S02]  /*fa60*/  STL [R1+0x84], R3 ;  /* 0x0000840301007387 */ /* 0x0003e40000100800 */
.L_x_307:
[----:B------:R-:W-:Y:S05]  /*fa70*/  BSYNC B1 ;  /* 0x0000000000017941 */ /* 0x000fea0003800000 */
.L_x_306:
[----:B------:R-:W-:-:S13]  /*fa80*/  LOP3.LUT P1, RZ, R2, 0xff, RZ, 0xc0, !PT ;  /* 0x000000ff02ff7812 */ /* 0x000fda000782c0ff */
[----:B------:R-:W-:Y:S05]  /*fa90*/  @P1 BRA `(.L_x_310) ;  /* 0xfffffff4000c1947 */ /* 0x000fea000383ffff */
[----:B------:R-:W-:Y:S05]  /*faa0*/  BSYNC B0 ;  /* 0x0000000000007941 */ /* 0x000fea0003800000 */
.L_x_298:
[----:B------:R-:W-:-:S03]  /*fab0*/  UMOV UR4, 0xffffffff ;  /* 0xffffffff00047882 */ /* 0x000fc60000000000 */
[----:B------:R-:W-:Y:S05]  /*fac0*/  BRA.DIV UR4, `(.L_x_311) ;  /* 0x0000000604a07947 */ /* 0x000fea000b800000 */
[----:B------:R-:W-:-:S13]  /*fad0*/  ELECT P0, URZ, PT ;  /* 0x00000000003f782f */ /* 0x000fda0003800000 */
.L_x_329:
[----:B------:R-:W-:Y:S04]  /*fae0*/  BSSY B0, `(.L_x_312) ;  /* 0x000003e000007945 */ /* 0x000fe80003800000 */
[----:B------:R-:W-:Y:S05]  /*faf0*/  @!P0 BRA `(.L_x_313) ;  /* 0x0000000000f08947 */ /* 0x000fea0003800000 */
[----:B------:R-:W-:-:S04]  /*fb00*/  ULOP3.LUT UR4, UR13, 0x2, URZ, 0xfc, !UPT ;  /* 0x000000020d047892 */ /* 0x000fc8000f8efc3f */
[----:B------:R-:W-:-:S06]  /*fb10*/  UISETP.NE.AND UP0, UPT, UR4, 0x3, UPT ;  /* 0x000000030400788c */ /* 0x000fcc000bf05270 */
[----:B------:R-:W-:-:S13]  /*fb20*/  PLOP3.LUT P0, PT, PT, PT, UP0, 0x80, 0x0 ;  /* 0x000000000000781c */ /* 0x000fda0003f0f008 */
[----:B------:R-:W-:Y:S05]  /*fb30*/  @!P0 BRA `(.L_x_314) ;  /* 0x0000000000048947 */ /* 0x000fea0003800000 */
[----:B------:R-:W-:Y:S01]  /*fb40*/  BPT.TRAP 0x1 ;  /* 0x000000040000795c */ /* 0x000fe20000300000 */
.L_x_314:
[----:B01----:R-:W0:Y:S01]  /*fb50*/  S2R R3, SR_CgaCtaId ;  /* 0x0000000000037919 */ /* 0x003e220000008800 */
[----:B------:R-:W-:-:S04]  /*fb60*/  MOV R2, 0x400 ;  /* 0x0000040000027802 */ /* 0x000fc80000000f00 */
[----:B0-----:R-:W-:Y:S02]  /*fb70*/  LEA R3, R3, R2, 0x18 ;  /* 0x0000000203037211 */ /* 0x001fe400078ec0ff */
[----:B------:R-:W-:-:S03]  /*fb80*/  SHF.L.U32 R2, R0, 0x1f, RZ ;  /* 0x0000001f00027819 */ /* 0x000fc600000006ff */
[----:B------:R-:W-:-:S04]  /*fb90*/  VIADD R3, R3, 0x30 ;  /* 0x0000003003037836 */ /* 0x000fc80000000000 */
[C---:B------:R-:W-:Y:S02]  /*fba0*/  IMAD R7, R8.reuse, 0x8, R3 ;  /* 0x0000000808077824 */ /* 0x040fe400078e0203 */
[----:B------:R-:W-:Y:S02]  /*fbb0*/  VIADD R8, R8, 0x1 ;  /* 0x0000000108087836 */ /* 0x000fe40000000000 */
[----:B------:R-:W0:Y:S03]  /*fbc0*/  SYNCS.PHASECHK.TRANS64.TRYWAIT P0, [R7+URZ], R2 ;  /* 0x00000002070075a7 */ /* 0x000e26000800017f */
[----:B------:R-:W-:-:S04]  /*fbd0*/  ISETP.NE.AND P1, PT, R8, 0x6, PT ;  /* 0x000000060800780c */ /* 0x000fc80003f25270 */
[----:B------:R-:W-:Y:S02]  /*fbe0*/  SEL R5, RZ, 0x1, P1 ;  /* 0x00000001ff057807 */ /* 0x000fe40000800000 */
[----:B------:R-:W-:Y:S02]  /*fbf0*/  SEL R8, R8, RZ, P1 ;  /* 0x000000ff08087207 */ /* 0x000fe40000800000 */
[----:B------:R-:W-:-:S03]  /*fc00*/  LOP3.LUT R5, R0, R5, RZ, 0x3c, !PT ;  /* 0x0000000500057212 */ /* 0x000fc600078e3cff */
[----:B------:R-:W-:Y:S01]  /*fc10*/  IMAD R9, R8, 0x8, R3 ;  /* 0x0000000808097824 */ /* 0x000fe200078e0203 */
[----:B------:R-:W-:Y:S01]  /*fc20*/  SHF.L.U32 R4, R5, 0x1f, RZ ;  /* 0x0000001f05047819 */ /* 0x000fe200000006ff */
[----:B0-----:R-:W-:Y:S06]  /*fc30*/  @!P0 BRA `(.L_x_315) ;  /* 0x0000000400688947 */ /* 0x001fec0003800000 */
.L_x_330:
[----:B------:R-:W1:Y:S01]  /*fc40*/  SYNCS.PHASECHK.TRANS64.TRYWAIT P0, [R9+URZ], R4 ;  /* 0x00000004090075a7 */ /* 0x000e62000800017f */
[----:B------:R-:W-:-:S05]  /*fc50*/  VIADD R0, R8, 0x1 ;  /* 0x0000000108007836 */ /* 0x000fca0000000000 */
[----:B------:R-:W-:-:S04]  /*fc60*/  ISETP.NE.AND P1, PT, R0, 0x6, PT ;  /* 0x000000060000780c */ /* 0x000fc80003f25270 */
[----:B0-----:R-:W-:Y:S02]  /*fc70*/  SEL R2, RZ, 0x1, P1 ;  /* 0x00000001ff027807 */ /* 0x001fe40000800000 */
[----:B------:R-:W-:Y:S02]  /*fc80*/  SEL R0, R0, RZ, P1 ;  /* 0x000000ff00007207 */ /* 0x000fe40000800000 */
[----:B------:R-:W-:-:S03]  /*fc90*/  LOP3.LUT R7, R5, R2, RZ, 0x3c, !PT ;  /* 0x0000000205077212 */ /* 0x000fc600078e3cff */
[----:B------:R-:W-:Y:S01]  /*fca0*/  IMAD R6, R0, 0x8, R3 ;  /* 0x0000000800067824 */ /* 0x000fe200078e0203 */
[----:B------:R-:W-:Y:S01]  /*fcb0*/  SHF.L.U32 R5, R7, 0x1f, RZ ;  /* 0x0000001f07057819 */ /* 0x000fe200000006ff */
[----:B-1----:R-:W-:Y:S06]  /*fcc0*/  @!P0 BRA `(.L_x_316) ;  /* 0x0000000400588947 */ /* 0x002fec0003800000 */
.L_x_331:
[----:B------:R-:W1:Y:S01]  /*fcd0*/  SYNCS.PHASECHK.TRANS64.TRYWAIT P0, [R6+URZ], R5 ;  /* 0x00000005060075a7 */ /* 0x000e62000800017f */
[----:B------:R-:W-:-:S05]  /*fce0*/  VIADD R0, R0, 0x1 ;  /* 0x0000000100007836 */ /* 0x000fca0000000000 */
[----:B------:R-:W-:-:S04]  /*fcf0*/  ISETP.NE.AND P1, PT, R0, 0x6, PT ;  /* 0x000000060000780c */ /* 0x000fc80003f25270 */
[----:B------:R-:W-:Y:S02]  /*fd00*/  SEL R2, RZ, 0x1, P1 ;  /* 0x00000001ff027807 */ /* 0x000fe40000800000 */
[----:B------:R-:W-:Y:S02]  /*fd10*/  SEL R0, R0, RZ, P1 ;  /* 0x000000ff00007207 */ /* 0x000fe40000800000 */
[----:B------:R-:W-:-:S03]  /*fd20*/  LOP3.LUT R7, R7, R2, RZ, 0x3c, !PT ;  /* 0x0000000207077212 */ /* 0x000fc600078e3cff */
[----:B0-----:R-:W-:Y:S01]  /*fd30*/  IMAD R9, R0, 0x8, R3 ;  /* 0x0000000800097824 */ /* 0x001fe200078e0203 */
[----:B------:R-:W-:Y:S01]  /*fd40*/  SHF.L.U32 R4, R7, 0x1f, RZ ;  /* 0x0000001f07047819 */ /* 0x000fe200000006ff */
[----:B-1----:R-:W-:Y:S06]  /*fd50*/  @!P0 BRA `(.L_x_317) ;  /* 0x0000000400488947 */ /* 0x002fec0003800000 */
.L_x_332:
        /* <DEDUP_REMOVED lines=9> */
.L_x_333:
[----:B------:R-:W1:Y:S01]  /*fdf0*/  SYNCS.PHASECHK.TRANS64.TRYWAIT P0, [R6+URZ], R5 ;  /* 0x00000005060075a7 */ /* 0x000e62000800017f */
[----:B------:R-:W-:-:S05]  /*fe00*/  VIADD R0, R0, 0x1 ;  /* 0x0000000100007836 */ /* 0x000fca0000000000 */
[----:B------:R-:W-:-:S04]  /*fe10*/  ISETP.NE.AND P1, PT, R0, 0x6, PT ;  /* 0x000000060000780c */ /* 0x000fc80003f25270 */
[----:B------:R-:W-:Y:S02]  /*fe20*/  SEL R2, RZ, 0x1, P1 ;  /* 0x00000001ff027807 */ /* 0x000fe40000800000 */
[----:B------:R-:W-:Y:S02]  /*fe30*/  SEL R0, R0, RZ, P1 ;  /* 0x000000ff00007207 */ /* 0x000fe40000800000 */
[----:B------:R-:W-:Y:S01]  /*fe40*/  LOP3.LUT R2, R7, R2, RZ, 0x3c, !PT ;  /* 0x0000000207027212 */ /* 0x000fe200078e3cff */
[----:B-1----:R-:W-:Y:S06]  /*fe50*/  @!P0 BRA `(.L_x_319) ;  /* 0x0000000400308947 */ /* 0x002fec0003800000 */
.L_x_334:
[----:B------:R-:W-:Y:S01]  /*fe60*/  IMAD R3, R0, 0x8, R3 ;  /* 0x0000000800037824 */ /* 0x000fe200078e0203 */
[----:B------:R-:W-:-:S07]  /*fe70*/  SHF.L.U32 R0, R2, 0x1f, RZ ;  /* 0x0000001f02007819 */ /* 0x000fce00000006ff */
.L_x_320:
[----:B--2---:R2:W3:Y:S02]  /*fe80*/  SYNCS.PHASECHK.TRANS64.TRYWAIT P0, [R3+URZ], R0 ;  /* 0x00000000030075a7 */ /* 0x0044e4000800017f */
[----:B---3--:R-:W-:Y:S05]  /*fe90*/  @!P0 NANOSLEEP.SYNCS 0x989680 ;  /* 0x009896800000895d */ /* 0x008fea0003900000 */
[----:B------:R-:W3:Y:S02]  /*fea0*/  @!P0 SYNCS.PHASECHK.TRANS64 P0, [R3+URZ], R0 ;  /* 0x00000000030085a7 */ /* 0x000ee4000800007f */
[----:B---3--:R-:W-:Y:S05]  /*feb0*/  @!P0 BRA `(.L_x_320) ;  /* 0xfffffffc00f08947 */ /* 0x008fea000383ffff */
.L_x_313:
[----:B------:R-:W-:Y:S05]  /*fec0*/  BSYNC B0 ;  /* 0x0000000000007941 */ /* 0x000fea0003800000 */
.L_x_312:
[----:B------:R-:W-:Y:S05]  /*fed0*/  EXIT ;  /* 0x000000000000794d */ /* 0x000fea0003800000 */
.L_x_15:
[----:B---3--:R-:W-:-:S04]  /*fee0*/  IMAD.U32 R3, RZ, RZ, UR17 ;  /* 0x00000011ff037e24 */ /* 0x008fc8000f8e00ff */
[----:B------:R3:W4:Y:S03]  /*fef0*/  SYNCS.PHASECHK.TRANS64.TRYWAIT P0, [R3+URZ+-0x8], R0 ;  /* 0xfffff800030075a7 */ /* 0x000726000800017f */
[----:B----4-:R-:W-:Y:S05]  /*ff00*/  @!P0 NANOSLEEP.SYNCS 0x989680 ;  /* 0x009896800000895d */ /* 0x010fea0003900000 */
[----:B------:R-:W4:Y:S02]  /*ff10*/  @!P0 SYNCS.PHASECHK.TRANS64 P0, [R3+URZ+-0x8], R0 ;  /* 0xfffff800030085a7 */ /* 0x000f24000800007f */
[----:B----4-:R-:W-:Y:S05]  /*ff20*/  @!P0 BRA `(.L_x_15) ;  /* 0xfffffffc00ec8947 */ /* 0x010fea000383ffff */
[----:B------:R-:W-:Y:S05]  /*ff30*/  BRA `(.L_x_321) ;  /* 0xffffff1400ac7947 */ /* 0x000fea000383ffff */
.L_x_20:
[----:B-1----:R-:W-:-:S04]  /*ff40*/  IMAD.U32 R3, RZ, RZ, UR6 ;  /* 0x00000006ff037e24 */ /* 0x002fc8000f8e00ff */
[----:B------:R1:W2:Y:S03]  /*ff50*/  SYNCS.PHASECHK.TRANS64.TRYWAIT P0, [R3+URZ], R0 ;  /* 0x00000000030075a7 */ /* 0x0002a6000800017f */
[----:B--2---:R-:W-:Y:S05]  /*ff60*/  @!P0 NANOSLEEP.SYNCS 0x989680 ;  /* 0x009896800000895d */ /* 0x004fea0003900000 */
[----:B------:R-:W2:Y:S02]  /*ff70*/  @!P0 SYNCS.PHASECHK.TRANS64 P0, [R3+URZ], R0 ;  /* 0x00000000030085a7 */ /* 0x000ea4000800007f */
[----:B--2---:R-:W-:Y:S05]  /*ff80*/  @!P0 BRA `(.L_x_20) ;  /* 0xfffffffc00ec8947 */ /* 0x004fea000383ffff */
[----:B------:R-:W-:Y:S05]  /*ff90*/  BRA `(.L_x_19) ;  /* 0xffffff2000187947 */ /* 0x000fea000383ffff */
.L_x_26:
[----:B-----5:R1:W-:Y:S02]  /*ffa0*/  STL [R1+0x9c], R0 ;  /* 0x00009c0001007387 */ /* 0x0203e40000100800 */
[----:B-1----:R-:W-:-:S04]  /*ffb0*/  IMAD.U32 R0, RZ, RZ, UR9 ;  /* 0x00000009ff007e24 */ /* 0x002fc8000f8e00ff */
[----:B------:R1:W3:Y:S03]  /*ffc0*/  SYNCS.PHASECHK.TRANS64.TRYWAIT P0, [R0+URZ], R229 ;  /* 0x000000e5000075a7 */ /* 0x0002e6000800017f */
[----:B---3--:R-:W-:Y:S05]  /*ffd0*/  @!P0 NANOSLEEP.SYNCS 0x989680 ;  /* 0x009896800000895d */ /* 0x008fea0003900000 */
[----:B------:R1:W3:Y:S02]  /*ffe0*/  @!P0 SYNCS.PHASECHK.TRANS64 P0, [R0+URZ], R229 ;  /* 0x000000e5000085a7 */ /* 0x0002e4000800007f */
[----:B-1----:R1:W5:Y:S02]  /*fff0*/  LDL.LU R0, [R1+0x9c] ;  /* 0x00009c0001007983 */ /* 0x0023640000300800 */
[----:B-1-3--:R-:W-:Y:S05]  /*10000*/  @!P0 BRA `(.L_x_26) ;  /* 0xfffffffc00e48947 */ /* 0x00afea000383ffff */
[----:B------:R-:W-:Y:S05]  /*10010*/  BRA `(.L_x_25) ;  /* 0xffffff30006c7947 */ /* 0x000fea000383ffff */
.L_x_34:
[----:B---3--:R-:W-:-:S04]  /*10020*/  IMAD.U32 R25, RZ, RZ, UR17 ;  /* 0x00000011ff197e24 */ /* 0x008fc8000f8e00ff */
[----:B------:R3:W4:Y:S03]  /*10030*/  SYNCS.PHASECHK.TRANS64.TRYWAIT P0, [R25+URZ+0x8], R24 ;  /* 0x00000818190075a7 */ /* 0x000726000800017f */
[----:B----4-:R-:W-:Y:S05]  /*10040*/  @!P0 NANOSLEEP.SYNCS 0x989680 ;  /* 0x009896800000895d */ /* 0x010fea0003900000 */
[----:B------:R-:W4:Y:S02]  /*10050*/  @!P0 SYNCS.PHASECHK.TRANS64 P0, [R25+URZ+0x8], R24 ;  /* 0x00000818190085a7 */ /* 0x000f24000800007f */
[----:B----4-:R-:W-:Y:S05]  /*10060*/  @!P0 BRA `(.L_x_34) ;  /* 0xfffffffc00ec8947 */ /* 0x010fea000383ffff */
[----:B------:R-:W-:Y:S05]  /*10070*/  BRA `(.L_x_322) ;  /* 0xffffff5400307947 */ /* 0x000fea000383ffff */
.L_x_299:
[----:B------:R-:W-:Y:S01]  /*10080*/  BSSY B1, `(.L_x_323) ;  /* 0x0000006000017945 */ /* 0x000fe20003800000 */
[----:B------:R-:W-:-:S07]  /*10090*/  IMAD.MOV.U32 R2, RZ, RZ, -0x1 ;  /* 0xffffffffff027424 */ /* 0x000fce00078e00ff */
[----:B------:R-:W-:Y:S05]  /*100a0*/  WARPSYNC.COLLECTIVE R2, `(.L_x_324) ;  /* 0x00000000020c7348 */ /* 0x000fea0003c00000 */
[----:B------:R-:W-:Y:S02]  /*100b0*/  ELECT P1, UR62, PT ;  /* 0x00000000003e782f */ /* 0x000fe40003820000 */
[----:B------:R-:W-:Y:S01]  /*100c0*/  MOV R2, UR62 ;  /* 0x0000003e00027c02 */ /* 0x000fe20008000f00 */
[----:B------:R-:W-:Y:S10]  /*100d0*/  ENDCOLLECTIVE ;  /* 0x000000000000791b */ /* 0x000ff40003800000 */
.L_x_324:
[----:B------:R-:W-:Y:S05]  /*100e0*/  BSYNC B1 ;  /* 0x0000000000017941 */ /* 0x000fea0003800000 */
.L_x_323:
[----:B------:R-:W-:Y:S05]  /*100f0*/  BRA `(.L_x_325) ;  /* 0xffffffec00807947 */ /* 0x000fea000383ffff */
.L_x_302:
[----:B-1----:R1:W2:Y:S02]  /*10100*/  SYNCS.PHASECHK.TRANS64.TRYWAIT P1, [R11+URZ+0x30], R4 ;  /* 0x000030040b0075a7 */ /* 0x0022a4000802017f */
[----:B--2---:R-:W-:Y:S05]  /*10110*/  @!P1 NANOSLEEP.SYNCS 0x989680 ;  /* 0x009896800000995d */ /* 0x004fea0003900000 */
[----:B------:R-:W2:Y:S02]  /*10120*/  @!P1 SYNCS.PHASECHK.TRANS64 P1, [R11+URZ+0x30], R4 ;  /* 0x000030040b0095a7 */ /* 0x000ea4000802007f */
[----:B--2---:R-:W-:Y:S05]  /*10130*/  @!P1 BRA `(.L_x_302) ;  /* 0xfffffffc00f09947 */ /* 0x004fea000383ffff */
[----:B------:R-:W-:Y:S05]  /*10140*/  BRA `(.L_x_326) ;  /* 0xffffffec00bc7947 */ /* 0x000fea000383ffff */
.L_x_311:
[----:B------:R-:W-:Y:S01]  /*10150*/  BSSY B0, `(.L_x_327) ;  /* 0x0000006000007945 */ /* 0x000fe20003800000 */
[----:B------:R-:W-:-:S07]  /*10160*/  IMAD.MOV.U32 R2, RZ, RZ, -0x1 ;  /* 0xffffffffff027424 */ /* 0x000fce00078e00ff */
[----:B01----:R-:W-:Y:S05]  /*10170*/  WARPSYNC.COLLECTIVE R2, `(.L_x_328) ;  /* 0x00000000020c7348 */ /* 0x003fea0003c00000 */
[----:B------:R-:W-:Y:S02]  /*10180*/  ELECT P1, UR62, PT ;  /* 0x00000000003e782f */ /* 0x000fe40003820000 */
[----:B------:R-:W-:Y:S01]  /*10190*/  MOV R2, UR62 ;  /* 0x0000003e00027c02 */ /* 0x000fe20008000f00 */
[----:B01----:R-:W-:Y:S10]  /*101a0*/  ENDCOLLECTIVE ;  /* 0x000000000000791b */ /* 0x003ff40003800000 */
.L_x_328:
[----:B------:R-:W-:Y:S05]  /*101b0*/  BSYNC B0 ;  /* 0x0000000000007941 */ /* 0x000fea0003800000 */
.L_x_327:
[----:B------:R-:W-:Y:S01]  /*101c0*/  PLOP3.LUT P0, PT, P1, PT, PT, 0x80, 0x0 ;  /* 0x000000000000781c */ /* 0x000fe20000f0f070 */
[----:B------:R-:W-:-:S12]  /*101d0*/  BRA `(.L_x_329) ;  /* 0xfffffff800407947 */ /* 0x000fd8000383ffff */
.L_x_315:
[----:B0-----:R0:W1:Y:S02]  /*101e0*/  SYNCS.PHASECHK.TRANS64.TRYWAIT P0, [R7+URZ], R2 ;  /* 0x00000002070075a7 */ /* 0x001064000800017f */
[----:B-1----:R-:W-:Y:S05]  /*101f0*/  @!P0 NANOSLEEP.SYNCS 0x989680 ;  /* 0x009896800000895d */ /* 0x002fea0003900000 */
[----:B------:R-:W1:Y:S02]  /*10200*/  @!P0 SYNCS.PHASECHK.TRANS64 P0, [R7+URZ], R2 ;  /* 0x00000002070085a7 */ /* 0x000e64000800007f */
[----:B-1----:R-:W-:Y:S05]  /*10210*/  @!P0 BRA `(.L_x_315) ;  /* 0xfffffffc00f08947 */ /* 0x002fea000383ffff */
[----:B------:R-:W-:Y:S05]  /*10220*/  BRA `(.L_x_330) ;  /* 0xfffffff800847947 */ /* 0x000fea000383ffff */
.L_x_316:
[----:B0-----:R0:W1:Y:S02]  /*10230*/  SYNCS.PHASECHK.TRANS64.TRYWAIT P0, [R9+URZ], R4 ;  /* 0x00000004090075a7 */ /* 0x001064000800017f */
[----:B-1----:R-:W-:Y:S05]  /*10240*/  @!P0 NANOSLEEP.SYNCS 0x989680 ;  /* 0x009896800000895d */ /* 0x002fea0003900000 */
[----:B------:R-:W1:Y:S02]  /*10250*/  @!P0 SYNCS.PHASECHK.TRANS64 P0, [R9+URZ], R4 ;  /* 0x00000004090085a7 */ /* 0x000e64000800007f */
[----:B-1----:R-:W-:Y:S05]  /*10260*/  @!P0 BRA `(.L_x_316) ;  /* 0xfffffffc00f08947 */ /* 0x002fea000383ffff */
[----:B------:R-:W-:Y:S05]  /*10270*/  BRA `(.L_x_331) ;  /* 0xfffffff800947947 */ /* 0x000fea000383ffff */
.L_x_317:
[----:B0-----:R0:W1:Y:S02]  /*10280*/  SYNCS.PHASECHK.TRANS64.TRYWAIT P0, [R6+URZ], R5 ;  /* 0x00000005060075a7 */ /* 0x001064000800017f */
[----:B-1----:R-:W-:Y:S05]  /*10290*/  @!P0 NANOSLEEP.SYNCS 0x989680 ;  /* 0x009896800000895d */ /* 0x002fea0003900000 */
[----:B------:R-:W1:Y:S02]  /*102a0*/  @!P0 SYNCS.PHASECHK.TRANS64 P0, [R6+URZ], R5 ;  /* 0x00000005060085a7 */ /* 0x000e64000800007f */
[----:B-1----:R-:W-:Y:S05]  /*102b0*/  @!P0 BRA `(.L_x_317) ;  /* 0xfffffffc00f08947 */ /* 0x002fea000383ffff */
[----:B------:R-:W-:Y:S05]  /*102c0*/  BRA `(.L_x_332) ;  /* 0xfffffff800a47947 */ /* 0x000fea000383ffff */
.L_x_318:
[----:B0-----:R0:W1:Y:S02]  /*102d0*/  SYNCS.PHASECHK.TRANS64.TRYWAIT P0, [R9+URZ], R4 ;  /* 0x00000004090075a7 */ /* 0x001064000800017f */
[----:B-1----:R-:W-:Y:S05]  /*102e0*/  @!P0 NANOSLEEP.SYNCS 0x989680 ;  /* 0x009896800000895d */ /* 0x002fea0003900000 */
[----:B------:R-:W1:Y:S02]  /*102f0*/  @!P0 SYNCS.PHASECHK.TRANS64 P0, [R9+URZ], R4 ;  /* 0x00000004090085a7 */ /* 0x000e64000800007f */
[----:B-1----:R-:W-:Y:S05]  /*10300*/  @!P0 BRA `(.L_x_318) ;  /* 0xfffffffc00f08947 */ /* 0x002fea000383ffff */
[----:B------:R-:W-:Y:S05]  /*10310*/  BRA `(.L_x_333) ;  /* 0xfffffff800b47947 */ /* 0x000fea000383ffff */
.L_x_319:
[----:B-1----:R1:W2:Y:S02]  /*10320*/  SYNCS.PHASECHK.TRANS64.TRYWAIT P0, [R6+URZ], R5 ;  /* 0x00000005060075a7 */ /* 0x0022a4000800017f */
[----:B--2---:R-:W-:Y:S05]  /*10330*/  @!P0 NANOSLEEP.SYNCS 0x989680 ;  /* 0x009896800000895d */ /* 0x004fea0003900000 */
[----:B------:R-:W2:Y:S02]  /*10340*/  @!P0 SYNCS.PHASECHK.TRANS64 P0, [R6+URZ], R5 ;  /* 0x00000005060085a7 */ /* 0x000ea4000800007f */
[----:B--2---:R-:W-:Y:S05]  /*10350*/  @!P0 BRA `(.L_x_319) ;  /* 0xfffffffc00f08947 */ /* 0x004fea000383ffff */
[----:B------:R-:W-:Y:S05]  /*10360*/  BRA `(.L_x_334) ;  /* 0xfffffff800bc7947 */ /* 0x000fea000383ffff */
.L_x_335:
[----:B------:R-:W-:-:S00]  /*10370*/  BRA `(.L_x_335) ;  /* 0xfffffffc00fc7947 */ /* 0x000fc0000383ffff */
[----:B------:R-:W-:-:S00]  /*10380*/  NOP ;  /* 0x0000000000007918 */ /* 0x000fc00000000000 */
[----:B------:R-:W-:-:S00]  /*10390*/  NOP ;  /* 0x0000000000007918 */ /* 0x000fc00000000000 */
[----:B------:R-:W-:-:S00]  /*103a0*/  NOP ;  /* 0x0000000000007918 */ /* 0x000fc00000000000 */
[----:B------:R-:W-:-:S00]  /*103b0*/  NOP ;  /* 0x0000000000007918 */ /* 0x000fc00000000000 */
[----:B------:R-:W-:-:S00]  /*103c0*/  NOP ;  /* 0x0000000000007918 */ /* 0x000fc00000000000 */
[----:B------:R-:W-:-:S00]  /*103d0*/  NOP ;  /* 0x0000000000007918 */ /* 0x000fc00000000000 */
[----:B------:R-:W-:-:S00]  /*103e0*/  NOP ;  /* 0x0000000000007918 */ /* 0x000fc00000000000 */
[----:B------:R-:W-:-:S00]  /*103f0*/  NOP ;  /* 0x0000000000007918 */ /* 0x000fc00000000000 */
.L_x_336:


//--------------------- .nv.shared._ZN7cutlass13device_kernelINS_4gemm6kernel13GemmUniversalIN4cute5tupleIJiiiiEEENS1_10collective13CollectiveMmaINS1_37MainloopSm90TmaGmmaWarpSpecializedFP8ILi6ENS5_IJNS4_1CILi1EEESB_SB_EEENS1_32KernelTmaWarpSpecializedPingpongEEENS5_IJNSA_ILi64EEENSA_ILi256EEENSA_ILi32EEEEEENS_12float_e4m3_tENS5_IJlSB_lEEESJ_SK_NS4_8TiledMMAINS4_8MMA_AtomIJNS4_4SM904GMMA31MMA_64x256x32_F32E4M3E4M3_SS_TNILNSO_7ScaleInE1ELSQ_1EEEEEENS4_6LayoutISC_NS5_IJNSA_ILi0EEESU_SU_EEEEENS5_IJNS4_10UnderscoreESX_SX_EEEEENS4_13SM90_TMA_LOADENS4_14ComposedLayoutINS4_7SwizzleILi1ELi4ELi3EEENS4_18smem_ptr_flag_bitsILi8EEENST_INS5_IJNSA_ILi8EEESH_EEENS5_IJSH_SB_EEEEEEEvNS4_8identityES10_S1A_vS1B_EENS_8epilogue10collective6detail29Sm90TmaWarpSpecializedAdapterINS1E_15DefaultEpilogueISJ_SK_SK_NS1D_6thread17LinearCombinationISJ_Li1EffLNS1I_9ScaleType4KindE0ELNS_15FloatRoundStyleE2ESJ_EENS1_15EpilogueDefaultEEEEEvvEEEEvNT_6ParamsE --------------------------
	.section	.nv.shared._ZN7cutlass13device_kernelINS_4gemm6kernel13GemmUniversalIN4cute5tupleIJiiiiEEENS1_10collective13CollectiveMmaINS1_37MainloopSm90TmaGmmaWarpSpecializedFP8ILi6ENS5_IJNS4_1CILi1EEESB_SB_EEENS1_32KernelTmaWarpSpecializedPingpongEEENS5_IJNSA_ILi64EEENSA_ILi256EEENSA_ILi32EEEEEENS_12float_e4m3_tENS5_IJlSB_lEEESJ_SK_NS4_8TiledMMAINS4_8MMA_AtomIJNS4_4SM904GMMA31MMA_64x256x32_F32E4M3E4M3_SS_TNILNSO_7ScaleInE1ELSQ_1EEEEEENS4_6LayoutISC_NS5_IJNSA_ILi0EEESU_SU_EEEEENS5_IJNS4_10UnderscoreESX_SX_EEEEENS4_13SM90_TMA_LOADENS4_14ComposedLayoutINS4_7SwizzleILi1ELi4ELi3EEENS4_18smem_ptr_flag_bitsILi8EEENST_INS5_IJNSA_ILi8EEESH_EEENS5_IJSH_SB_EEEEEEEvNS4_8identityES10_S1A_vS1B_EENS_8epilogue10collective6detail29Sm90TmaWarpSpecializedAdapterINS1E_15DefaultEpilogueISJ_SK_SK_NS1D_6thread17LinearCombinationISJ_Li1EffLNS1I_9ScaleType4KindE0ELNS_15FloatRoundStyleE2ESJ_EENS1_15EpilogueDefaultEEEEEvvEEEEvNT_6ParamsE,"aw",@nobits
	.sectionflags	@""
	.align	16
	.zero		1024


//--------------------- .nv.shared.reserved.0     --------------------------
	.section	.nv.shared.reserved.0,"aw",@nobits
	.weak		__nv_reservedSMEM_offset_0_alias
	.size		__nv_reservedSMEM_offset_0_alias, 0, 0
	.other		__nv_reservedSMEM_offset_0_alias,@"STO_CUDA_RESERVED_SHARED STV_DEFAULT"
__nv_reservedSMEM_offset_0_alias:
	.zero		0


//--------------------- .nv.global                --------------------------
	.section	.nv.global,"aw",@nobits
.nv.global:
	.type		_ZN40_INTERNAL_72c7cb15_4_k_cu_10ee84e3_161524cute1_E,@object
	.size		_ZN40_INTERNAL_72c7cb15_4_k_cu_10ee84e3_161524cute1_E,(_ZN40_INTERNAL_72c7cb15_4_k_cu_10ee84e3_161524cuda3std3__45__cpo6cbeginE - _ZN40_INTERNAL_72c7cb15_4_k_cu_10ee84e3_161524cute1_E)
_ZN40_INTERNAL_72c7cb15_4_k_cu_10ee84e3_161524cute1_E:
	.zero		1
	.type		_ZN40_INTERNAL_72c7cb15_4_k_cu_10ee84e3_161524cuda3std3__45__cpo6cbeginE,@object
	.size		_ZN40_INTERNAL_72c7cb15_4_k_cu_10ee84e3_161524cuda3std3__45__cpo6cbeginE,(_ZN40_INTERNAL_72c7cb15_4_k_cu_10ee84e3_161524cuda3std3__48in_placeE - _ZN40_INTERNAL_72c7cb15_4_k_cu_10ee84e3_161524cuda3std3__45__cpo6cbeginE)
_ZN40_INTERNAL_72c7cb15_4_k_cu_10ee84e3_161524cuda3std3__45__cpo6cbeginE:
	.zero		1
	.type		_ZN40_INTERNAL_72c7cb15_4_k_cu_10ee84e3_161524cuda3std3__48in_placeE,@object
	.size		_ZN40_INTERNAL_72c7cb15_4_k_cu_10ee84e3_161524cuda3std3__48in_placeE,(_ZN40_INTERNAL_72c7cb15_4_k_cu_10ee84e3_161524cuda3std6ranges3__45__cpo9iter_moveE - _ZN40_INTERNAL_72c7cb15_4_k_cu_10ee84e3_161524cuda3std3__48in_placeE)
_ZN40_INTERNAL_72c7cb15_4_k_cu_10ee84e3_161524cuda3std3__48in_placeE:
	.zero		1
	.type		_ZN40_INTERNAL_72c7cb15_4_k_cu_10ee84e3_161524cuda3std6ranges3__45__cpo9iter_moveE,@object
	.size		_ZN40_INTERNAL_72c7cb15_4_k_cu_10ee84e3_161524cuda3std6ranges3__45__cpo9iter_moveE,(_ZN40_INTERNAL_72c7cb15_4_k_cu_10ee84e3_161524cuda3std3__45__cpo5beginE - _ZN40_INTERNAL_72c7cb15_4_k_cu_10ee84e3_161524cuda3std6ranges3__45__cpo9iter_moveE)
_ZN40_INTERNAL_72c7cb15_4_k_cu_10ee84e3_161524cuda3std6ranges3__45__cpo9iter_moveE:
	.zero		1
	.type		_ZN40_INTERNAL_72c7cb15_4_k_cu_10ee84e3_161524cuda3std3__45__cpo5beginE,@object
	.size		_ZN40_INTERNAL_72c7cb15_4_k_cu_10ee84e3_161524cuda3std3__45__cpo5beginE,(_ZN40_INTERNAL_72c7cb15_4_k_cu_10ee84e3_161524cuda3std3__442_GLOBAL__N__72c7cb15_4_k_cu_10ee84e3_161526ignoreE - _ZN40_INTERNAL_72c7cb15_4_k_cu_10ee84e3_161524cuda3std3__45__cpo5beginE)
_ZN40_INTERNAL_72c7cb15_4_k_cu_10ee84e3_161524cuda3std3__45__cpo5beginE:
	.zero		1
	.type		_ZN40_INTERNAL_72c7cb15_4_k_cu_10ee84e3_161524cuda3std3__442_GLOBAL__N__72c7cb15_4_k_cu_10ee84e3_161526ignoreE,@object
	.size		_ZN40_INTERNAL_72c7cb15_4_k_cu_10ee84e3_161524cuda3std3__442_GLOBAL__N__72c7cb15_4_k_cu_10ee84e3_161526ignoreE,(_ZN40_INTERNAL_72c7cb15_4_k_cu_10ee84e3_161524cute7productE - _ZN40_INTERNAL_72c7cb15_4_k_cu_10ee84e3_161524cuda3std3__442_GLOBAL__N__72c7cb15_4_k_cu_10ee84e3_161526ignoreE)
_ZN40_INTERNAL_72c7cb15_4_k_cu_10ee84e3_161524cuda3std3__442_GLOBAL__N__72c7cb15_4_k_cu_10ee84e3_161526ignoreE:
	.zero		1
	.type		_ZN40_INTERNAL_72c7cb15_4_k_cu_10ee84e3_161524cute7productE,@object
	.size		_ZN40_INTERNAL_72c7cb15_4_k_cu_10ee84e3_161524cute7productE,(_ZN40_INTERNAL_72c7cb15_4_k_cu_10ee84e3_161524cuda3std3__45__cpo3endE - _ZN40_INTERNAL_72c7cb15_4_k_cu_10ee84e3_161524cute7productE)
_ZN40_INTERNAL_72c7cb15_4_k_cu_10ee84e3_161524cute7productE:
	.zero		1
	.type		_ZN40_INTERNAL_72c7cb15_4_k_cu_10ee84e3_161524cuda3std3__45__cpo3endE,@object
	.size		_ZN40_INTERNAL_72c7cb15_4_k_cu_10ee84e3_161524cuda3std3__45__cpo3endE,(_ZN40_INTERNAL_72c7cb15_4_k_cu_10ee84e3_161524cuda3std3__419piecewise_constructE - _ZN40_INTERNAL_72c7cb15_4_k_cu_10ee84e3_161524cuda3std3__45__cpo3endE)
_ZN40_INTERNAL_72c7cb15_4_k_cu_10ee84e3_161524cuda3std3__45__cpo3endE:
	.zero		1
	.type		_ZN40_INTERNAL_72c7cb15_4_k_cu_10ee84e3_161524cuda3std3__419piecewise_constructE,@object
	.size		_ZN40_INTERNAL_72c7cb15_4_k_cu_10ee84e3_161524cuda3std3__419piecewise_constructE,(_ZN40_INTERNAL_72c7cb15_4_k_cu_10ee84e3_161524cuda3std3__45__cpo4cendE - _ZN40_INTERNAL_72c7cb15_4_k_cu_10ee84e3_161524cuda3std3__419piecewise_constructE)
_ZN40_INTERNAL_72c7cb15_4_k_cu_10ee84e3_161524cuda3std3__419piecewise_constructE:
	.zero		1
	.type		_ZN40_INTERNAL_72c7cb15_4_k_cu_10ee84e3_161524cuda3std3__45__cpo4cendE,@object
	.size		_ZN40_INTERNAL_72c7cb15_4_k_cu_10ee84e3_161524cuda3std3__45__cpo4cendE,(_ZN40_INTERNAL_72c7cb15_4_k_cu_10ee84e3_161524cuda3std6ranges3__45__cpo4swapE - _ZN40_INTERNAL_72c7cb15_4_k_cu_10ee84e3_161524cuda3std3__45__cpo4cendE)
_ZN40_INTERNAL_72c7cb15_4_k_cu_10ee84e3_161524cuda3std3__45__cpo4cendE:
	.zero		1
	.type		_ZN40_INTERNAL_72c7cb15_4_k_cu_10ee84e3_161524cuda3std6ranges3__45__cpo4swapE,@object
	.size		_ZN40_INTERNAL_72c7cb15_4_k_cu_10ee84e3_161524cuda3std6ranges3__45__cpo4swapE,(.L_7 - _ZN40_INTERNAL_72c7cb15_4_k_cu_10ee84e3_161524cuda3std6ranges3__45__cpo4swapE)
_ZN40_INTERNAL_72c7cb15_4_k_cu_10ee84e3_161524cuda3std6ranges3__45__cpo4swapE:
	.zero		1
.L_7:


//--------------------- .nv.constant0._ZN7cutlass13device_kernelINS_4gemm6kernel13GemmUniversalIN4cute5tupleIJiiiiEEENS1_10collective13CollectiveMmaINS1_37MainloopSm90TmaGmmaWarpSpecializedFP8ILi6ENS5_IJNS4_1CILi1EEESB_SB_EEENS1_32KernelTmaWarpSpecializedPingpongEEENS5_IJNSA_ILi64EEENSA_ILi256EEENSA_ILi32EEEEEENS_12float_e4m3_tENS5_IJlSB_lEEESJ_SK_NS4_8TiledMMAINS4_8MMA_AtomIJNS4_4SM904GMMA31MMA_64x256x32_F32E4M3E4M3_SS_TNILNSO_7ScaleInE1ELSQ_1EEEEEENS4_6LayoutISC_NS5_IJNSA_ILi0EEESU_SU_EEEEENS5_IJNS4_10UnderscoreESX_SX_EEEEENS4_13SM90_TMA_LOADENS4_14ComposedLayoutINS4_7SwizzleILi1ELi4ELi3EEENS4_18smem_ptr_flag_bitsILi8EEENST_INS5_IJNSA_ILi8EEESH_EEENS5_IJSH_SB_EEEEEEEvNS4_8identityES10_S1A_vS1B_EENS_8epilogue10collective6detail29Sm90TmaWarpSpecializedAdapterINS1E_15DefaultEpilogueISJ_SK_SK_NS1D_6thread17LinearCombinationISJ_Li1EffLNS1I_9ScaleType4KindE0ELNS_15FloatRoundStyleE2ESJ_EENS1_15EpilogueDefaultEEEEEvvEEEEvNT_6ParamsE --------------------------
	.section	.nv.constant0._ZN7cutlass13device_kernelINS_4gemm6kernel13GemmUniversalIN4cute5tupleIJiiiiEEENS1_10collective13CollectiveMmaINS1_37MainloopSm90TmaGmmaWarpSpecializedFP8ILi6ENS5_IJNS4_1CILi1EEESB_SB_EEENS1_32KernelTmaWarpSpecializedPingpongEEENS5_IJNSA_ILi64EEENSA_ILi256EEENSA_ILi32EEEEEENS_12float_e4m3_tENS5_IJlSB_lEEESJ_SK_NS4_8TiledMMAINS4_8MMA_AtomIJNS4_4SM904GMMA31MMA_64x256x32_F32E4M3E4M3_SS_TNILNSO_7ScaleInE1ELSQ_1EEEEEENS4_6LayoutISC_NS5_IJNSA_ILi0EEESU_SU_EEEEENS5_IJNS4_10UnderscoreESX_SX_EEEEENS4_13SM90_TMA_LOADENS4_14ComposedLayoutINS4_7SwizzleILi1ELi4ELi3EEENS4_18smem_ptr_flag_bitsILi8EEENST_INS5_IJNSA_ILi8EEESH_EEENS5_IJSH_SB_EEEEEEEvNS4_8identityES10_S1A_vS1B_EENS_8epilogue10collective6detail29Sm90TmaWarpSpecializedAdapterINS1E_15DefaultEpilogueISJ_SK_SK_NS1D_6thread17LinearCombinationISJ_Li1EffLNS1I_9ScaleType4KindE0ELNS_15FloatRoundStyleE2ESJ_EENS1_15EpilogueDefaultEEEEEvvEEEEvNT_6ParamsE,"a",@progbits
	.sectionflags	@""
	.align	4
.nv.constant0._ZN7cutlass13device_kernelINS_4gemm6kernel13GemmUniversalIN4cute5tupleIJiiiiEEENS1_10collective13CollectiveMmaINS1_37MainloopSm90TmaGmmaWarpSpecializedFP8ILi6ENS5_IJNS4_1CILi1EEESB_SB_EEENS1_32KernelTmaWarpSpecializedPingpongEEENS5_IJNSA_ILi64EEENSA_ILi256EEENSA_ILi32EEEEEENS_12float_e4m3_tENS5_IJlSB_lEEESJ_SK_NS4_8TiledMMAINS4_8MMA_AtomIJNS4_4SM904GMMA31MMA_64x256x32_F32E4M3E4M3_SS_TNILNSO_7ScaleInE1ELSQ_1EEEEEENS4_6LayoutISC_NS5_IJNSA_ILi0EEESU_SU_EEEEENS5_IJNS4_10UnderscoreESX_SX_EEEEENS4_13SM90_TMA_LOADENS4_14ComposedLayoutINS4_7SwizzleILi1ELi4ELi3EEENS4_18smem_ptr_flag_bitsILi8EEENST_INS5_IJNSA_ILi8EEESH_EEENS5_IJSH_SB_EEEEEEEvNS4_8identityES10_S1A_vS1B_EENS_8epilogue10collective6detail29Sm90TmaWarpSpecializedAdapterINS1E_15DefaultEpilogueISJ_SK_SK_NS1D_6thread17LinearCombinationISJ_Li1EffLNS1I_9ScaleType4KindE0ELNS_15FloatRoundStyleE2ESJ_EENS1_15EpilogueDefaultEEEEEvvEEEEvNT_6ParamsE:
	.zero		1664


//--------------------- SYMBOLS --------------------------

	.type		.nv.reservedSmem.offset0,@object
	.size		.nv.reservedSmem.offset0,0x4
